//
// Generated by NVIDIA NVVM Compiler
//
// Compiler Build ID: CL-36424714
// Cuda compilation tools, release 13.0, V13.0.88
// Based on NVVM 20.0.0
//

.version 9.0
.target sm_100
.address_size 64

	// .globl	_Z13findPasswordsPcS_i
.extern .func  (.param .b64 func_retval0) malloc
(
	.param .b64 malloc_param_0
)
;
.global .align 4 .b8 precalc_xorwow_matrix[102400];
.global .align 4 .b8 precalc_xorwow_offset_matrix[102400];
.global .align 4 .b8 mrg32k3aM1[2304];
.global .align 4 .b8 mrg32k3aM2[2304];
.global .align 4 .b8 mrg32k3aM1SubSeq[2016];
.global .align 4 .b8 mrg32k3aM2SubSeq[2016];
.global .align 4 .b8 mrg32k3aM1Seq[2304];
.global .align 4 .b8 mrg32k3aM2Seq[2304];
.const .align 8 .b8 __cr_lgamma_table[72];

.visible .entry _Z13findPasswordsPcS_i(
	.param .u64 .ptr .align 1 _Z13findPasswordsPcS_i_param_0,
	.param .u64 .ptr .align 1 _Z13findPasswordsPcS_i_param_1,
	.param .u32 _Z13findPasswordsPcS_i_param_2
)
{
	.local .align 8 .b8 	__local_depot0[48];
	.reg .b64 	%SP;
	.reg .b64 	%SPL;
	.reg .pred 	%p<129>;
	.reg .b16 	%rs<87>;
	.reg .b32 	%r<1290>;
	.reg .b64 	%rd<77>;

	mov.u64 	%SPL, __local_depot0;
	ld.param.u64 	%rd23, [_Z13findPasswordsPcS_i_param_0];
	ld.param.u64 	%rd22, [_Z13findPasswordsPcS_i_param_1];
	cvta.to.global.u64 	%rd1, %rd23;
	add.u64 	%rd2, %SPL, 0;
	mov.u32 	%r562, %ctaid.x;
	mov.u32 	%r563, %ntid.x;
	mov.u32 	%r564, %tid.x;
	mad.lo.s32 	%r1, %r562, %r563, %r564;
	setp.gt.s32 	%p3, %r1, 10999;
	@%p3 bra 	$L__BB0_161;
	mov.b64 	%rd74, 0;
	{ // callseq 0, 0
	.param .b64 param0;
	st.param.b64 	[param0], 30;
	.param .b64 retval0;
	call.uni (retval0), 
	malloc, 
	(
	param0
	);
	ld.param.b64 	%rd26, [retval0];
	} // callseq 0
$L__BB0_2:
	add.s64 	%rd27, %rd26, %rd74;
	mov.b16 	%rs1, 0;
	st.u8 	[%rd27], %rs1;
	add.s64 	%rd5, %rd74, 1;
	setp.lt.u64 	%p4, %rd74, 29;
	mov.u64 	%rd74, %rd5;
	@%p4 bra 	$L__BB0_2;
	{ // callseq 1, 0
	.param .b64 param0;
	st.param.b64 	[param0], 6;
	.param .b64 retval0;
	call.uni (retval0), 
	malloc, 
	(
	param0
	);
	ld.param.b64 	%rd29, [retval0];
	} // callseq 1
	mov.b16 	%rs2, 0;
	st.u8 	[%rd29], %rs2;
	st.u8 	[%rd29+1], %rs2;
	st.u8 	[%rd29+2], %rs2;
	st.u8 	[%rd29+3], %rs2;
	st.u8 	[%rd29+4], %rs2;
	st.u8 	[%rd29+5], %rs2;
	ld.global.u8 	%rs3, [%rd1];
	setp.eq.s16 	%p6, %rs3, 65;
	mov.b64 	%rd75, 0;
	mov.pred 	%p128, 0;
	@%p6 bra 	$L__BB0_9;
	ld.global.u8 	%rs4, [%rd1+1];
	setp.eq.s16 	%p8, %rs4, 65;
	mov.b64 	%rd75, 1;
	@%p8 bra 	$L__BB0_9;
	ld.global.u8 	%rs5, [%rd1+2];
	setp.eq.s16 	%p10, %rs5, 65;
	mov.b64 	%rd75, 2;
	@%p10 bra 	$L__BB0_9;
	ld.global.u8 	%rs6, [%rd1+3];
	setp.eq.s16 	%p12, %rs6, 65;
	mov.b64 	%rd75, 3;
	@%p12 bra 	$L__BB0_9;
	ld.global.u8 	%rs7, [%rd1+4];
	setp.eq.s16 	%p14, %rs7, 65;
	mov.b64 	%rd75, 4;
	@%p14 bra 	$L__BB0_9;
	ld.global.u8 	%rs8, [%rd1+5];
	setp.eq.s16 	%p15, %rs8, 65;
	selp.b64 	%rd75, 5, 0, %p15;
	add.s64 	%rd34, %rd1, %rd75;
	ld.global.u8 	%rs9, [%rd34];
	setp.eq.s16 	%p128, %rs9, 66;
$L__BB0_9:
	mov.b32 	%r1002, 0;
	@%p128 bra 	$L__BB0_15;
	add.s64 	%rd9, %rd1, %rd75;
	ld.global.u8 	%rs10, [%rd9+6];
	setp.eq.s16 	%p16, %rs10, 66;
	mov.b32 	%r1002, 1;
	@%p16 bra 	$L__BB0_15;
	ld.global.u8 	%rs11, [%rd9+12];
	setp.eq.s16 	%p17, %rs11, 66;
	mov.b32 	%r1002, 2;
	@%p17 bra 	$L__BB0_15;
	ld.global.u8 	%rs12, [%rd9+18];
	setp.eq.s16 	%p18, %rs12, 66;
	mov.b32 	%r1002, 3;
	@%p18 bra 	$L__BB0_15;
	ld.global.u8 	%rs13, [%rd9+24];
	setp.eq.s16 	%p19, %rs13, 66;
	mov.b32 	%r1002, 4;
	@%p19 bra 	$L__BB0_15;
	ld.global.u8 	%rs14, [%rd9+30];
	setp.eq.s16 	%p20, %rs14, 66;
	selp.b32 	%r1002, 5, 0, %p20;
$L__BB0_15:
	mul.lo.s32 	%r571, %r1002, 6;
	cvt.u64.u32 	%rd35, %r571;
	add.s64 	%rd10, %rd1, %rd35;
	ld.global.u8 	%rs15, [%rd10];
	setp.eq.s16 	%p21, %rs15, 67;
	mov.b32 	%r1003, 0;
	@%p21 bra 	$L__BB0_21;
	ld.global.u8 	%rs16, [%rd10+1];
	setp.eq.s16 	%p22, %rs16, 67;
	mov.b32 	%r1003, 1;
	@%p22 bra 	$L__BB0_21;
	ld.global.u8 	%rs17, [%rd10+2];
	setp.eq.s16 	%p23, %rs17, 67;
	mov.b32 	%r1003, 2;
	@%p23 bra 	$L__BB0_21;
	ld.global.u8 	%rs18, [%rd10+3];
	setp.eq.s16 	%p24, %rs18, 67;
	mov.b32 	%r1003, 3;
	@%p24 bra 	$L__BB0_21;
	ld.global.u8 	%rs19, [%rd10+4];
	setp.eq.s16 	%p25, %rs19, 67;
	mov.b32 	%r1003, 4;
	@%p25 bra 	$L__BB0_21;
	ld.global.u8 	%rs20, [%rd10+5];
	setp.eq.s16 	%p26, %rs20, 67;
	selp.b32 	%r1003, 5, 0, %p26;
$L__BB0_21:
	cvt.u64.u32 	%rd36, %r1003;
	add.s64 	%rd11, %rd1, %rd36;
	ld.global.u8 	%rs21, [%rd11];
	setp.eq.s16 	%p27, %rs21, 65;
	mov.b32 	%r1004, 0;
	@%p27 bra 	$L__BB0_27;
	ld.global.u8 	%rs22, [%rd11+6];
	setp.eq.s16 	%p28, %rs22, 65;
	mov.b32 	%r1004, 1;
	@%p28 bra 	$L__BB0_27;
	ld.global.u8 	%rs23, [%rd11+12];
	setp.eq.s16 	%p29, %rs23, 65;
	mov.b32 	%r1004, 2;
	@%p29 bra 	$L__BB0_27;
	ld.global.u8 	%rs24, [%rd11+18];
	setp.eq.s16 	%p30, %rs24, 65;
	mov.b32 	%r1004, 3;
	@%p30 bra 	$L__BB0_27;
	ld.global.u8 	%rs25, [%rd11+24];
	setp.eq.s16 	%p31, %rs25, 65;
	mov.b32 	%r1004, 4;
	@%p31 bra 	$L__BB0_27;
	ld.global.u8 	%rs26, [%rd11+30];
	setp.eq.s16 	%p32, %rs26, 65;
	selp.b32 	%r1004, 5, 0, %p32;
$L__BB0_27:
	setp.ge.u32 	%p33, %r1004, %r1002;
	@%p33 bra 	$L__BB0_29;
	add.s32 	%r1005, %r1004, -1;
	add.s32 	%r1006, %r1004, -2;
	add.s32 	%r1007, %r1004, -3;
	bra.uni 	$L__BB0_30;
$L__BB0_29:
	add.s32 	%r1005, %r1004, 1;
	add.s32 	%r1006, %r1004, 2;
	add.s32 	%r1007, %r1004, 3;
$L__BB0_30:
	setp.gt.s32 	%p34, %r1005, 5;
	add.s32 	%r582, %r1005, -6;
	setp.lt.s32 	%p35, %r1005, 0;
	add.s32 	%r583, %r1005, 6;
	selp.b32 	%r584, %r583, %r1005, %p35;
	selp.b32 	%r585, %r582, %r584, %p34;
	setp.gt.s32 	%p36, %r1006, 5;
	add.s32 	%r586, %r1006, -6;
	setp.lt.s32 	%p37, %r1006, 0;
	add.s32 	%r587, %r1006, 6;
	selp.b32 	%r588, %r587, %r1006, %p37;
	selp.b32 	%r589, %r586, %r588, %p36;
	setp.gt.s32 	%p38, %r1007, 5;
	add.s32 	%r590, %r1007, -6;
	setp.lt.s32 	%p39, %r1007, 0;
	add.s32 	%r591, %r1007, 6;
	selp.b32 	%r592, %r591, %r1007, %p39;
	selp.b32 	%r593, %r590, %r592, %p38;
	mul.lo.s32 	%r594, %r589, 6;
	cvt.s64.s32 	%rd37, %r594;
	add.s64 	%rd38, %rd11, %rd37;
	ld.global.u8 	%rs27, [%rd38];
	setp.eq.s16 	%p40, %rs27, 66;
	selp.b32 	%r17, %r593, %r589, %p40;
	mul.lo.s32 	%r595, %r585, 6;
	cvt.s64.s32 	%rd39, %r595;
	add.s64 	%rd40, %rd11, %rd39;
	ld.global.u8 	%rs28, [%rd40];
	st.u8 	[%rd29], %rs28;
	ld.global.u8 	%rs29, [%rd38];
	st.u8 	[%rd29+1], %rs29;
	mul.lo.s32 	%r596, %r17, 6;
	cvt.s64.s32 	%rd41, %r596;
	add.s64 	%rd12, %rd1, %rd41;
	ld.global.u8 	%rs30, [%rd12];
	setp.eq.s16 	%p41, %rs30, 66;
	mov.b32 	%r1008, 0;
	@%p41 bra 	$L__BB0_36;
	ld.global.u8 	%rs31, [%rd12+1];
	setp.eq.s16 	%p42, %rs31, 66;
	mov.b32 	%r1008, 1;
	@%p42 bra 	$L__BB0_36;
	ld.global.u8 	%rs32, [%rd12+2];
	setp.eq.s16 	%p43, %rs32, 66;
	mov.b32 	%r1008, 2;
	@%p43 bra 	$L__BB0_36;
	ld.global.u8 	%rs33, [%rd12+3];
	setp.eq.s16 	%p44, %rs33, 66;
	mov.b32 	%r1008, 3;
	@%p44 bra 	$L__BB0_36;
	ld.global.u8 	%rs34, [%rd12+4];
	setp.eq.s16 	%p45, %rs34, 66;
	mov.b32 	%r1008, 4;
	@%p45 bra 	$L__BB0_36;
	ld.global.u8 	%rs35, [%rd12+5];
	setp.eq.s16 	%p46, %rs35, 66;
	selp.b32 	%r1008, 5, 0, %p46;
$L__BB0_36:
	setp.lt.u32 	%p47, %r1008, %r1003;
	@%p47 bra 	$L__BB0_38;
	add.s32 	%r1009, %r1008, 1;
	add.s32 	%r1010, %r1008, 2;
	add.s32 	%r1011, %r1008, 3;
	bra.uni 	$L__BB0_39;
$L__BB0_38:
	add.s32 	%r1009, %r1008, -1;
	add.s32 	%r1010, %r1008, -2;
	add.s32 	%r1011, %r1008, -3;
$L__BB0_39:
	setp.gt.s32 	%p48, %r1009, 5;
	add.s32 	%r602, %r1009, -6;
	setp.lt.s32 	%p49, %r1009, 0;
	add.s32 	%r603, %r1009, 6;
	selp.b32 	%r604, %r603, %r1009, %p49;
	selp.b32 	%r605, %r602, %r604, %p48;
	setp.gt.s32 	%p50, %r1010, 5;
	add.s32 	%r606, %r1010, -6;
	setp.lt.s32 	%p51, %r1010, 0;
	add.s32 	%r607, %r1010, 6;
	selp.b32 	%r608, %r607, %r1010, %p51;
	selp.b32 	%r609, %r606, %r608, %p50;
	setp.gt.s32 	%p52, %r1011, 5;
	add.s32 	%r610, %r1011, -6;
	setp.lt.s32 	%p53, %r1011, 0;
	add.s32 	%r611, %r1011, 6;
	selp.b32 	%r612, %r611, %r1011, %p53;
	selp.b32 	%r613, %r610, %r612, %p52;
	cvt.s64.s32 	%rd42, %r609;
	add.s64 	%rd43, %rd12, %rd42;
	ld.global.u8 	%rs36, [%rd43];
	setp.eq.s16 	%p54, %rs36, 67;
	selp.b32 	%r29, %r613, %r609, %p54;
	cvt.s64.s32 	%rd44, %r605;
	add.s64 	%rd45, %rd12, %rd44;
	ld.global.u8 	%rs37, [%rd45];
	st.u8 	[%rd29+2], %rs37;
	ld.global.u8 	%rs38, [%rd43];
	st.u8 	[%rd29+3], %rs38;
	cvt.s64.s32 	%rd46, %r29;
	add.s64 	%rd13, %rd1, %rd46;
	ld.global.u8 	%rs39, [%rd13];
	setp.eq.s16 	%p55, %rs39, 67;
	mov.b32 	%r1012, 0;
	@%p55 bra 	$L__BB0_45;
	ld.global.u8 	%rs40, [%rd13+6];
	setp.eq.s16 	%p56, %rs40, 67;
	mov.b32 	%r1012, 1;
	@%p56 bra 	$L__BB0_45;
	add.s32 	%r616, %r29, 12;
	cvt.u64.u32 	%rd47, %r616;
	add.s64 	%rd48, %rd1, %rd47;
	ld.global.u8 	%rs41, [%rd48];
	setp.eq.s16 	%p57, %rs41, 67;
	mov.b32 	%r1012, 2;
	@%p57 bra 	$L__BB0_45;
	add.s32 	%r618, %r29, 18;
	cvt.u64.u32 	%rd49, %r618;
	add.s64 	%rd50, %rd1, %rd49;
	ld.global.u8 	%rs42, [%rd50];
	setp.eq.s16 	%p58, %rs42, 67;
	mov.b32 	%r1012, 3;
	@%p58 bra 	$L__BB0_45;
	add.s32 	%r620, %r29, 24;
	cvt.u64.u32 	%rd51, %r620;
	add.s64 	%rd52, %rd1, %rd51;
	ld.global.u8 	%rs43, [%rd52];
	setp.eq.s16 	%p59, %rs43, 67;
	mov.b32 	%r1012, 4;
	@%p59 bra 	$L__BB0_45;
	add.s32 	%r621, %r29, 30;
	cvt.u64.u32 	%rd53, %r621;
	add.s64 	%rd54, %rd1, %rd53;
	ld.global.u8 	%rs44, [%rd54];
	setp.eq.s16 	%p60, %rs44, 67;
	selp.b32 	%r1012, 5, 0, %p60;
$L__BB0_45:
	setp.lt.s32 	%p61, %r1012, %r17;
	selp.b32 	%r622, -1, 1, %p61;
	add.s32 	%r623, %r1012, %r622;
	selp.b32 	%r624, -2, 2, %p61;
	add.s32 	%r625, %r1012, %r624;
	setp.gt.s32 	%p62, %r623, 5;
	add.s32 	%r626, %r623, -6;
	setp.lt.s32 	%p63, %r623, 0;
	add.s32 	%r627, %r623, 6;
	selp.b32 	%r628, %r627, %r623, %p63;
	selp.b32 	%r629, %r626, %r628, %p62;
	setp.gt.s32 	%p64, %r625, 5;
	add.s32 	%r630, %r625, -6;
	setp.lt.s32 	%p65, %r625, 0;
	add.s32 	%r631, %r625, 6;
	selp.b32 	%r632, %r631, %r625, %p65;
	selp.b32 	%r633, %r630, %r632, %p64;
	mul.lo.s32 	%r634, %r629, 6;
	cvt.s64.s32 	%rd56, %r634;
	add.s64 	%rd57, %rd13, %rd56;
	ld.global.u8 	%rs45, [%rd57];
	st.u8 	[%rd29+4], %rs45;
	mul.lo.s32 	%r635, %r633, 6;
	cvt.s64.s32 	%rd58, %r635;
	add.s64 	%rd59, %rd13, %rd58;
	ld.global.u8 	%rs46, [%rd59];
	st.u8 	[%rd29+5], %rs46;
	// begin inline asm
	mov.u64 	%rd55, %clock64;
	// end inline asm
	cvt.u32.u64 	%r636, %rd55;
	xor.b32  	%r637, %r636, -1429050551;
	mul.lo.s32 	%r638, %r637, 1099087573;
	{ .reg .b32 tmp; mov.b64 {tmp, %r639}, %rd55; }
	xor.b32  	%r640, %r639, -136515619;
	mul.lo.s32 	%r641, %r640, -1703105765;
	add.s32 	%r642, %r638, %r641;
	add.s32 	%r643, %r642, 6615241;
	add.s32 	%r644, %r638, 123456789;
	st.local.v2.u32 	[%rd2], {%r643, %r644};
	xor.b32  	%r645, %r638, 362436069;
	add.s32 	%r646, %r641, 521288629;
	st.local.v2.u32 	[%rd2+8], {%r645, %r646};
	xor.b32  	%r647, %r641, 88675123;
	add.s32 	%r648, %r638, 5783321;
	st.local.v2.u32 	[%rd2+16], {%r647, %r648};
	setp.eq.s32 	%p66, %r1, 0;
	@%p66 bra 	$L__BB0_160;
	cvt.s64.s32 	%rd76, %r1;
	mov.b32 	%r1013, 0;
$L__BB0_47:
	mov.u64 	%rd15, %rd76;
	and.b64  	%rd16, %rd15, 3;
	setp.eq.s64 	%p67, %rd16, 0;
	@%p67 bra 	$L__BB0_159;
	mul.wide.u32 	%rd60, %r1013, 3200;
	mov.u64 	%rd61, precalc_xorwow_matrix;
	add.s64 	%rd17, %rd61, %rd60;
	mov.b32 	%r1026, 0;
	mov.u32 	%r1027, %r1026;
	mov.u32 	%r1028, %r1026;
	mov.u32 	%r1029, %r1026;
	mov.u32 	%r1030, %r1026;
	mov.u32 	%r1019, %r1026;
$L__BB0_49:
	mul.wide.u32 	%rd62, %r1019, 4;
	add.s64 	%rd63, %rd2, %rd62;
	ld.local.u32 	%r39, [%rd63+4];
	shl.b32 	%r40, %r1019, 5;
	mov.b32 	%r1025, 0;
$L__BB0_50:
	.pragma "nounroll";
	shr.u32 	%r652, %r39, %r1025;
	and.b32  	%r653, %r652, 1;
	setp.eq.b32 	%p68, %r653, 1;
	not.pred 	%p69, %p68;
	add.s32 	%r654, %r40, %r1025;
	mul.lo.s32 	%r655, %r654, 5;
	mul.wide.u32 	%rd64, %r655, 4;
	add.s64 	%rd18, %rd17, %rd64;
	@%p69 bra 	$L__BB0_52;
	ld.global.u32 	%r656, [%rd18];
	xor.b32  	%r1027, %r1027, %r656;
	ld.global.u32 	%r657, [%rd18+4];
	xor.b32  	%r1026, %r1026, %r657;
	ld.global.u32 	%r658, [%rd18+8];
	xor.b32  	%r1028, %r1028, %r658;
	ld.global.u32 	%r659, [%rd18+12];
	xor.b32  	%r1029, %r1029, %r659;
	ld.global.u32 	%r660, [%rd18+16];
	xor.b32  	%r1030, %r1030, %r660;
$L__BB0_52:
	and.b32  	%r662, %r652, 2;
	setp.eq.s32 	%p70, %r662, 0;
	@%p70 bra 	$L__BB0_54;
	ld.global.u32 	%r663, [%rd18+20];
	xor.b32  	%r1027, %r1027, %r663;
	ld.global.u32 	%r664, [%rd18+24];
	xor.b32  	%r1026, %r1026, %r664;
	ld.global.u32 	%r665, [%rd18+28];
	xor.b32  	%r1028, %r1028, %r665;
	ld.global.u32 	%r666, [%rd18+32];
	xor.b32  	%r1029, %r1029, %r666;
	ld.global.u32 	%r667, [%rd18+36];
	xor.b32  	%r1030, %r1030, %r667;
$L__BB0_54:
	and.b32  	%r669, %r652, 4;
	setp.eq.s32 	%p71, %r669, 0;
	@%p71 bra 	$L__BB0_56;
	ld.global.u32 	%r670, [%rd18+40];
	xor.b32  	%r1027, %r1027, %r670;
	ld.global.u32 	%r671, [%rd18+44];
	xor.b32  	%r1026, %r1026, %r671;
	ld.global.u32 	%r672, [%rd18+48];
	xor.b32  	%r1028, %r1028, %r672;
	ld.global.u32 	%r673, [%rd18+52];
	xor.b32  	%r1029, %r1029, %r673;
	ld.global.u32 	%r674, [%rd18+56];
	xor.b32  	%r1030, %r1030, %r674;
$L__BB0_56:
	and.b32  	%r676, %r652, 8;
	setp.eq.s32 	%p72, %r676, 0;
	@%p72 bra 	$L__BB0_58;
	ld.global.u32 	%r677, [%rd18+60];
	xor.b32  	%r1027, %r1027, %r677;
	ld.global.u32 	%r678, [%rd18+64];
	xor.b32  	%r1026, %r1026, %r678;
	ld.global.u32 	%r679, [%rd18+68];
	xor.b32  	%r1028, %r1028, %r679;
	ld.global.u32 	%r680, [%rd18+72];
	xor.b32  	%r1029, %r1029, %r680;
	ld.global.u32 	%r681, [%rd18+76];
	xor.b32  	%r1030, %r1030, %r681;
$L__BB0_58:
	and.b32  	%r683, %r652, 16;
	setp.eq.s32 	%p73, %r683, 0;
	@%p73 bra 	$L__BB0_60;
	ld.global.u32 	%r684, [%rd18+80];
	xor.b32  	%r1027, %r1027, %r684;
	ld.global.u32 	%r685, [%rd18+84];
	xor.b32  	%r1026, %r1026, %r685;
	ld.global.u32 	%r686, [%rd18+88];
	xor.b32  	%r1028, %r1028, %r686;
	ld.global.u32 	%r687, [%rd18+92];
	xor.b32  	%r1029, %r1029, %r687;
	ld.global.u32 	%r688, [%rd18+96];
	xor.b32  	%r1030, %r1030, %r688;
$L__BB0_60:
	and.b32  	%r690, %r652, 32;
	setp.eq.s32 	%p74, %r690, 0;
	@%p74 bra 	$L__BB0_62;
	ld.global.u32 	%r691, [%rd18+100];
	xor.b32  	%r1027, %r1027, %r691;
	ld.global.u32 	%r692, [%rd18+104];
	xor.b32  	%r1026, %r1026, %r692;
	ld.global.u32 	%r693, [%rd18+108];
	xor.b32  	%r1028, %r1028, %r693;
	ld.global.u32 	%r694, [%rd18+112];
	xor.b32  	%r1029, %r1029, %r694;
	ld.global.u32 	%r695, [%rd18+116];
	xor.b32  	%r1030, %r1030, %r695;
$L__BB0_62:
	and.b32  	%r697, %r652, 64;
	setp.eq.s32 	%p75, %r697, 0;
	@%p75 bra 	$L__BB0_64;
	ld.global.u32 	%r698, [%rd18+120];
	xor.b32  	%r1027, %r1027, %r698;
	ld.global.u32 	%r699, [%rd18+124];
	xor.b32  	%r1026, %r1026, %r699;
	ld.global.u32 	%r700, [%rd18+128];
	xor.b32  	%r1028, %r1028, %r700;
	ld.global.u32 	%r701, [%rd18+132];
	xor.b32  	%r1029, %r1029, %r701;
	ld.global.u32 	%r702, [%rd18+136];
	xor.b32  	%r1030, %r1030, %r702;
$L__BB0_64:
	and.b32  	%r704, %r652, 128;
	setp.eq.s32 	%p76, %r704, 0;
	@%p76 bra 	$L__BB0_66;
	ld.global.u32 	%r705, [%rd18+140];
	xor.b32  	%r1027, %r1027, %r705;
	ld.global.u32 	%r706, [%rd18+144];
	xor.b32  	%r1026, %r1026, %r706;
	ld.global.u32 	%r707, [%rd18+148];
	xor.b32  	%r1028, %r1028, %r707;
	ld.global.u32 	%r708, [%rd18+152];
	xor.b32  	%r1029, %r1029, %r708;
	ld.global.u32 	%r709, [%rd18+156];
	xor.b32  	%r1030, %r1030, %r709;
$L__BB0_66:
	and.b32  	%r711, %r652, 256;
	setp.eq.s32 	%p77, %r711, 0;
	@%p77 bra 	$L__BB0_68;
	ld.global.u32 	%r712, [%rd18+160];
	xor.b32  	%r1027, %r1027, %r712;
	ld.global.u32 	%r713, [%rd18+164];
	xor.b32  	%r1026, %r1026, %r713;
	ld.global.u32 	%r714, [%rd18+168];
	xor.b32  	%r1028, %r1028, %r714;
	ld.global.u32 	%r715, [%rd18+172];
	xor.b32  	%r1029, %r1029, %r715;
	ld.global.u32 	%r716, [%rd18+176];
	xor.b32  	%r1030, %r1030, %r716;
$L__BB0_68:
	and.b32  	%r718, %r652, 512;
	setp.eq.s32 	%p78, %r718, 0;
	@%p78 bra 	$L__BB0_70;
	ld.global.u32 	%r719, [%rd18+180];
	xor.b32  	%r1027, %r1027, %r719;
	ld.global.u32 	%r720, [%rd18+184];
	xor.b32  	%r1026, %r1026, %r720;
	ld.global.u32 	%r721, [%rd18+188];
	xor.b32  	%r1028, %r1028, %r721;
	ld.global.u32 	%r722, [%rd18+192];
	xor.b32  	%r1029, %r1029, %r722;
	ld.global.u32 	%r723, [%rd18+196];
	xor.b32  	%r1030, %r1030, %r723;
$L__BB0_70:
	and.b32  	%r725, %r652, 1024;
	setp.eq.s32 	%p79, %r725, 0;
	@%p79 bra 	$L__BB0_72;
	ld.global.u32 	%r726, [%rd18+200];
	xor.b32  	%r1027, %r1027, %r726;
	ld.global.u32 	%r727, [%rd18+204];
	xor.b32  	%r1026, %r1026, %r727;
	ld.global.u32 	%r728, [%rd18+208];
	xor.b32  	%r1028, %r1028, %r728;
	ld.global.u32 	%r729, [%rd18+212];
	xor.b32  	%r1029, %r1029, %r729;
	ld.global.u32 	%r730, [%rd18+216];
	xor.b32  	%r1030, %r1030, %r730;
$L__BB0_72:
	and.b32  	%r732, %r652, 2048;
	setp.eq.s32 	%p80, %r732, 0;
	@%p80 bra 	$L__BB0_74;
	ld.global.u32 	%r733, [%rd18+220];
	xor.b32  	%r1027, %r1027, %r733;
	ld.global.u32 	%r734, [%rd18+224];
	xor.b32  	%r1026, %r1026, %r734;
	ld.global.u32 	%r735, [%rd18+228];
	xor.b32  	%r1028, %r1028, %r735;
	ld.global.u32 	%r736, [%rd18+232];
	xor.b32  	%r1029, %r1029, %r736;
	ld.global.u32 	%r737, [%rd18+236];
	xor.b32  	%r1030, %r1030, %r737;
$L__BB0_74:
	and.b32  	%r739, %r652, 4096;
	setp.eq.s32 	%p81, %r739, 0;
	@%p81 bra 	$L__BB0_76;
	ld.global.u32 	%r740, [%rd18+240];
	xor.b32  	%r1027, %r1027, %r740;
	ld.global.u32 	%r741, [%rd18+244];
	xor.b32  	%r1026, %r1026, %r741;
	ld.global.u32 	%r742, [%rd18+248];
	xor.b32  	%r1028, %r1028, %r742;
	ld.global.u32 	%r743, [%rd18+252];
	xor.b32  	%r1029, %r1029, %r743;
	ld.global.u32 	%r744, [%rd18+256];
	xor.b32  	%r1030, %r1030, %r744;
$L__BB0_76:
	and.b32  	%r746, %r652, 8192;
	setp.eq.s32 	%p82, %r746, 0;
	@%p82 bra 	$L__BB0_78;
	ld.global.u32 	%r747, [%rd18+260];
	xor.b32  	%r1027, %r1027, %r747;
	ld.global.u32 	%r748, [%rd18+264];
	xor.b32  	%r1026, %r1026, %r748;
	ld.global.u32 	%r749, [%rd18+268];
	xor.b32  	%r1028, %r1028, %r749;
	ld.global.u32 	%r750, [%rd18+272];
	xor.b32  	%r1029, %r1029, %r750;
	ld.global.u32 	%r751, [%rd18+276];
	xor.b32  	%r1030, %r1030, %r751;
$L__BB0_78:
	and.b32  	%r753, %r652, 16384;
	setp.eq.s32 	%p83, %r753, 0;
	@%p83 bra 	$L__BB0_80;
	ld.global.u32 	%r754, [%rd18+280];
	xor.b32  	%r1027, %r1027, %r754;
	ld.global.u32 	%r755, [%rd18+284];
	xor.b32  	%r1026, %r1026, %r755;
	ld.global.u32 	%r756, [%rd18+288];
	xor.b32  	%r1028, %r1028, %r756;
	ld.global.u32 	%r757, [%rd18+292];
	xor.b32  	%r1029, %r1029, %r757;
	ld.global.u32 	%r758, [%rd18+296];
	xor.b32  	%r1030, %r1030, %r758;
$L__BB0_80:
	and.b32  	%r760, %r652, 32768;
	setp.eq.s32 	%p84, %r760, 0;
	@%p84 bra 	$L__BB0_82;
	ld.global.u32 	%r761, [%rd18+300];
	xor.b32  	%r1027, %r1027, %r761;
	ld.global.u32 	%r762, [%rd18+304];
	xor.b32  	%r1026, %r1026, %r762;
	ld.global.u32 	%r763, [%rd18+308];
	xor.b32  	%r1028, %r1028, %r763;
	ld.global.u32 	%r764, [%rd18+312];
	xor.b32  	%r1029, %r1029, %r764;
	ld.global.u32 	%r765, [%rd18+316];
	xor.b32  	%r1030, %r1030, %r765;
$L__BB0_82:
	add.s32 	%r1025, %r1025, 16;
	setp.ne.s32 	%p85, %r1025, 32;
	@%p85 bra 	$L__BB0_50;
	mad.lo.s32 	%r766, %r1019, -31, %r40;
	add.s32 	%r1019, %r766, 1;
	setp.ne.s32 	%p86, %r1019, 5;
	@%p86 bra 	$L__BB0_49;
	st.local.u32 	[%rd2+4], %r1027;
	st.local.v2.u32 	[%rd2+8], {%r1026, %r1028};
	st.local.v2.u32 	[%rd2+16], {%r1029, %r1030};
	setp.eq.s64 	%p87, %rd16, 1;
	@%p87 bra 	$L__BB0_159;
	mov.b32 	%r1118, 0;
	mov.u32 	%r1119, %r1118;
	mov.u32 	%r1120, %r1118;
	mov.u32 	%r1121, %r1118;
	mov.u32 	%r1122, %r1118;
	mov.u32 	%r1111, %r1118;
$L__BB0_86:
	mul.wide.u32 	%rd65, %r1111, 4;
	add.s64 	%rd66, %rd2, %rd65;
	ld.local.u32 	%r215, [%rd66+4];
	shl.b32 	%r216, %r1111, 5;
	mov.b32 	%r1117, 0;
$L__BB0_87:
	.pragma "nounroll";
	shr.u32 	%r769, %r215, %r1117;
	and.b32  	%r770, %r769, 1;
	setp.eq.b32 	%p88, %r770, 1;
	not.pred 	%p89, %p88;
	add.s32 	%r771, %r216, %r1117;
	mul.lo.s32 	%r772, %r771, 5;
	mul.wide.u32 	%rd67, %r772, 4;
	add.s64 	%rd19, %rd17, %rd67;
	@%p89 bra 	$L__BB0_89;
	ld.global.u32 	%r773, [%rd19];
	xor.b32  	%r1119, %r1119, %r773;
	ld.global.u32 	%r774, [%rd19+4];
	xor.b32  	%r1118, %r1118, %r774;
	ld.global.u32 	%r775, [%rd19+8];
	xor.b32  	%r1120, %r1120, %r775;
	ld.global.u32 	%r776, [%rd19+12];
	xor.b32  	%r1121, %r1121, %r776;
	ld.global.u32 	%r777, [%rd19+16];
	xor.b32  	%r1122, %r1122, %r777;
$L__BB0_89:
	and.b32  	%r779, %r769, 2;
	setp.eq.s32 	%p90, %r779, 0;
	@%p90 bra 	$L__BB0_91;
	ld.global.u32 	%r780, [%rd19+20];
	xor.b32  	%r1119, %r1119, %r780;
	ld.global.u32 	%r781, [%rd19+24];
	xor.b32  	%r1118, %r1118, %r781;
	ld.global.u32 	%r782, [%rd19+28];
	xor.b32  	%r1120, %r1120, %r782;
	ld.global.u32 	%r783, [%rd19+32];
	xor.b32  	%r1121, %r1121, %r783;
	ld.global.u32 	%r784, [%rd19+36];
	xor.b32  	%r1122, %r1122, %r784;
$L__BB0_91:
	and.b32  	%r786, %r769, 4;
	setp.eq.s32 	%p91, %r786, 0;
	@%p91 bra 	$L__BB0_93;
	ld.global.u32 	%r787, [%rd19+40];
	xor.b32  	%r1119, %r1119, %r787;
	ld.global.u32 	%r788, [%rd19+44];
	xor.b32  	%r1118, %r1118, %r788;
	ld.global.u32 	%r789, [%rd19+48];
	xor.b32  	%r1120, %r1120, %r789;
	ld.global.u32 	%r790, [%rd19+52];
	xor.b32  	%r1121, %r1121, %r790;
	ld.global.u32 	%r791, [%rd19+56];
	xor.b32  	%r1122, %r1122, %r791;
$L__BB0_93:
	and.b32  	%r793, %r769, 8;
	setp.eq.s32 	%p92, %r793, 0;
	@%p92 bra 	$L__BB0_95;
	ld.global.u32 	%r794, [%rd19+60];
	xor.b32  	%r1119, %r1119, %r794;
	ld.global.u32 	%r795, [%rd19+64];
	xor.b32  	%r1118, %r1118, %r795;
	ld.global.u32 	%r796, [%rd19+68];
	xor.b32  	%r1120, %r1120, %r796;
	ld.global.u32 	%r797, [%rd19+72];
	xor.b32  	%r1121, %r1121, %r797;
	ld.global.u32 	%r798, [%rd19+76];
	xor.b32  	%r1122, %r1122, %r798;
$L__BB0_95:
	and.b32  	%r800, %r769, 16;
	setp.eq.s32 	%p93, %r800, 0;
	@%p93 bra 	$L__BB0_97;
	ld.global.u32 	%r801, [%rd19+80];
	xor.b32  	%r1119, %r1119, %r801;
	ld.global.u32 	%r802, [%rd19+84];
	xor.b32  	%r1118, %r1118, %r802;
	ld.global.u32 	%r803, [%rd19+88];
	xor.b32  	%r1120, %r1120, %r803;
	ld.global.u32 	%r804, [%rd19+92];
	xor.b32  	%r1121, %r1121, %r804;
	ld.global.u32 	%r805, [%rd19+96];
	xor.b32  	%r1122, %r1122, %r805;
$L__BB0_97:
	and.b32  	%r807, %r769, 32;
	setp.eq.s32 	%p94, %r807, 0;
	@%p94 bra 	$L__BB0_99;
	ld.global.u32 	%r808, [%rd19+100];
	xor.b32  	%r1119, %r1119, %r808;
	ld.global.u32 	%r809, [%rd19+104];
	xor.b32  	%r1118, %r1118, %r809;
	ld.global.u32 	%r810, [%rd19+108];
	xor.b32  	%r1120, %r1120, %r810;
	ld.global.u32 	%r811, [%rd19+112];
	xor.b32  	%r1121, %r1121, %r811;
	ld.global.u32 	%r812, [%rd19+116];
	xor.b32  	%r1122, %r1122, %r812;
$L__BB0_99:
	and.b32  	%r814, %r769, 64;
	setp.eq.s32 	%p95, %r814, 0;
	@%p95 bra 	$L__BB0_101;
	ld.global.u32 	%r815, [%rd19+120];
	xor.b32  	%r1119, %r1119, %r815;
	ld.global.u32 	%r816, [%rd19+124];
	xor.b32  	%r1118, %r1118, %r816;
	ld.global.u32 	%r817, [%rd19+128];
	xor.b32  	%r1120, %r1120, %r817;
	ld.global.u32 	%r818, [%rd19+132];
	xor.b32  	%r1121, %r1121, %r818;
	ld.global.u32 	%r819, [%rd19+136];
	xor.b32  	%r1122, %r1122, %r819;
$L__BB0_101:
	and.b32  	%r821, %r769, 128;
	setp.eq.s32 	%p96, %r821, 0;
	@%p96 bra 	$L__BB0_103;
	ld.global.u32 	%r822, [%rd19+140];
	xor.b32  	%r1119, %r1119, %r822;
	ld.global.u32 	%r823, [%rd19+144];
	xor.b32  	%r1118, %r1118, %r823;
	ld.global.u32 	%r824, [%rd19+148];
	xor.b32  	%r1120, %r1120, %r824;
	ld.global.u32 	%r825, [%rd19+152];
	xor.b32  	%r1121, %r1121, %r825;
	ld.global.u32 	%r826, [%rd19+156];
	xor.b32  	%r1122, %r1122, %r826;
$L__BB0_103:
	and.b32  	%r828, %r769, 256;
	setp.eq.s32 	%p97, %r828, 0;
	@%p97 bra 	$L__BB0_105;
	ld.global.u32 	%r829, [%rd19+160];
	xor.b32  	%r1119, %r1119, %r829;
	ld.global.u32 	%r830, [%rd19+164];
	xor.b32  	%r1118, %r1118, %r830;
	ld.global.u32 	%r831, [%rd19+168];
	xor.b32  	%r1120, %r1120, %r831;
	ld.global.u32 	%r832, [%rd19+172];
	xor.b32  	%r1121, %r1121, %r832;
	ld.global.u32 	%r833, [%rd19+176];
	xor.b32  	%r1122, %r1122, %r833;
$L__BB0_105:
	and.b32  	%r835, %r769, 512;
	setp.eq.s32 	%p98, %r835, 0;
	@%p98 bra 	$L__BB0_107;
	ld.global.u32 	%r836, [%rd19+180];
	xor.b32  	%r1119, %r1119, %r836;
	ld.global.u32 	%r837, [%rd19+184];
	xor.b32  	%r1118, %r1118, %r837;
	ld.global.u32 	%r838, [%rd19+188];
	xor.b32  	%r1120, %r1120, %r838;
	ld.global.u32 	%r839, [%rd19+192];
	xor.b32  	%r1121, %r1121, %r839;
	ld.global.u32 	%r840, [%rd19+196];
	xor.b32  	%r1122, %r1122, %r840;
$L__BB0_107:
	and.b32  	%r842, %r769, 1024;
	setp.eq.s32 	%p99, %r842, 0;
	@%p99 bra 	$L__BB0_109;
	ld.global.u32 	%r843, [%rd19+200];
	xor.b32  	%r1119, %r1119, %r843;
	ld.global.u32 	%r844, [%rd19+204];
	xor.b32  	%r1118, %r1118, %r844;
	ld.global.u32 	%r845, [%rd19+208];
	xor.b32  	%r1120, %r1120, %r845;
	ld.global.u32 	%r846, [%rd19+212];
	xor.b32  	%r1121, %r1121, %r846;
	ld.global.u32 	%r847, [%rd19+216];
	xor.b32  	%r1122, %r1122, %r847;
$L__BB0_109:
	and.b32  	%r849, %r769, 2048;
	setp.eq.s32 	%p100, %r849, 0;
	@%p100 bra 	$L__BB0_111;
	ld.global.u32 	%r850, [%rd19+220];
	xor.b32  	%r1119, %r1119, %r850;
	ld.global.u32 	%r851, [%rd19+224];
	xor.b32  	%r1118, %r1118, %r851;
	ld.global.u32 	%r852, [%rd19+228];
	xor.b32  	%r1120, %r1120, %r852;
	ld.global.u32 	%r853, [%rd19+232];
	xor.b32  	%r1121, %r1121, %r853;
	ld.global.u32 	%r854, [%rd19+236];
	xor.b32  	%r1122, %r1122, %r854;
$L__BB0_111:
	and.b32  	%r856, %r769, 4096;
	setp.eq.s32 	%p101, %r856, 0;
	@%p101 bra 	$L__BB0_113;
	ld.global.u32 	%r857, [%rd19+240];
	xor.b32  	%r1119, %r1119, %r857;
	ld.global.u32 	%r858, [%rd19+244];
	xor.b32  	%r1118, %r1118, %r858;
	ld.global.u32 	%r859, [%rd19+248];
	xor.b32  	%r1120, %r1120, %r859;
	ld.global.u32 	%r860, [%rd19+252];
	xor.b32  	%r1121, %r1121, %r860;
	ld.global.u32 	%r861, [%rd19+256];
	xor.b32  	%r1122, %r1122, %r861;
$L__BB0_113:
	and.b32  	%r863, %r769, 8192;
	setp.eq.s32 	%p102, %r863, 0;
	@%p102 bra 	$L__BB0_115;
	ld.global.u32 	%r864, [%rd19+260];
	xor.b32  	%r1119, %r1119, %r864;
	ld.global.u32 	%r865, [%rd19+264];
	xor.b32  	%r1118, %r1118, %r865;
	ld.global.u32 	%r866, [%rd19+268];
	xor.b32  	%r1120, %r1120, %r866;
	ld.global.u32 	%r867, [%rd19+272];
	xor.b32  	%r1121, %r1121, %r867;
	ld.global.u32 	%r868, [%rd19+276];
	xor.b32  	%r1122, %r1122, %r868;
$L__BB0_115:
	and.b32  	%r870, %r769, 16384;
	setp.eq.s32 	%p103, %r870, 0;
	@%p103 bra 	$L__BB0_117;
	ld.global.u32 	%r871, [%rd19+280];
	xor.b32  	%r1119, %r1119, %r871;
	ld.global.u32 	%r872, [%rd19+284];
	xor.b32  	%r1118, %r1118, %r872;
	ld.global.u32 	%r873, [%rd19+288];
	xor.b32  	%r1120, %r1120, %r873;
	ld.global.u32 	%r874, [%rd19+292];
	xor.b32  	%r1121, %r1121, %r874;
	ld.global.u32 	%r875, [%rd19+296];
	xor.b32  	%r1122, %r1122, %r875;
$L__BB0_117:
	and.b32  	%r877, %r769, 32768;
	setp.eq.s32 	%p104, %r877, 0;
	@%p104 bra 	$L__BB0_119;
	ld.global.u32 	%r878, [%rd19+300];
	xor.b32  	%r1119, %r1119, %r878;
	ld.global.u32 	%r879, [%rd19+304];
	xor.b32  	%r1118, %r1118, %r879;
	ld.global.u32 	%r880, [%rd19+308];
	xor.b32  	%r1120, %r1120, %r880;
	ld.global.u32 	%r881, [%rd19+312];
	xor.b32  	%r1121, %r1121, %r881;
	ld.global.u32 	%r882, [%rd19+316];
	xor.b32  	%r1122, %r1122, %r882;
$L__BB0_119:
	add.s32 	%r1117, %r1117, 16;
	setp.ne.s32 	%p105, %r1117, 32;
	@%p105 bra 	$L__BB0_87;
	mad.lo.s32 	%r883, %r1111, -31, %r216;
	add.s32 	%r1111, %r883, 1;
	setp.ne.s32 	%p106, %r1111, 5;
	@%p106 bra 	$L__BB0_86;
	st.local.u32 	[%rd2+4], %r1119;
	st.local.v2.u32 	[%rd2+8], {%r1118, %r1120};
	st.local.v2.u32 	[%rd2+16], {%r1121, %r1122};
	setp.ne.s64 	%p107, %rd16, 3;
	@%p107 bra 	$L__BB0_159;
	mov.b32 	%r1210, 0;
	mov.u32 	%r1211, %r1210;
	mov.u32 	%r1212, %r1210;
	mov.u32 	%r1213, %r1210;
	mov.u32 	%r1214, %r1210;
	mov.u32 	%r1203, %r1210;
$L__BB0_123:
	mul.wide.u32 	%rd68, %r1203, 4;
	add.s64 	%rd69, %rd2, %rd68;
	ld.local.u32 	%r391, [%rd69+4];
	shl.b32 	%r392, %r1203, 5;
	mov.b32 	%r1209, 0;
$L__BB0_124:
	.pragma "nounroll";
	shr.u32 	%r886, %r391, %r1209;
	and.b32  	%r887, %r886, 1;
	setp.eq.b32 	%p108, %r887, 1;
	not.pred 	%p109, %p108;
	add.s32 	%r888, %r392, %r1209;
	mul.lo.s32 	%r889, %r888, 5;
	mul.wide.u32 	%rd70, %r889, 4;
	add.s64 	%rd20, %rd17, %rd70;
	@%p109 bra 	$L__BB0_126;
	ld.global.u32 	%r890, [%rd20];
	xor.b32  	%r1211, %r1211, %r890;
	ld.global.u32 	%r891, [%rd20+4];
	xor.b32  	%r1210, %r1210, %r891;
	ld.global.u32 	%r892, [%rd20+8];
	xor.b32  	%r1212, %r1212, %r892;
	ld.global.u32 	%r893, [%rd20+12];
	xor.b32  	%r1213, %r1213, %r893;
	ld.global.u32 	%r894, [%rd20+16];
	xor.b32  	%r1214, %r1214, %r894;
$L__BB0_126:
	and.b32  	%r896, %r886, 2;
	setp.eq.s32 	%p110, %r896, 0;
	@%p110 bra 	$L__BB0_128;
	ld.global.u32 	%r897, [%rd20+20];
	xor.b32  	%r1211, %r1211, %r897;
	ld.global.u32 	%r898, [%rd20+24];
	xor.b32  	%r1210, %r1210, %r898;
	ld.global.u32 	%r899, [%rd20+28];
	xor.b32  	%r1212, %r1212, %r899;
	ld.global.u32 	%r900, [%rd20+32];
	xor.b32  	%r1213, %r1213, %r900;
	ld.global.u32 	%r901, [%rd20+36];
	xor.b32  	%r1214, %r1214, %r901;
$L__BB0_128:
	and.b32  	%r903, %r886, 4;
	setp.eq.s32 	%p111, %r903, 0;
	@%p111 bra 	$L__BB0_130;
	ld.global.u32 	%r904, [%rd20+40];
	xor.b32  	%r1211, %r1211, %r904;
	ld.global.u32 	%r905, [%rd20+44];
	xor.b32  	%r1210, %r1210, %r905;
	ld.global.u32 	%r906, [%rd20+48];
	xor.b32  	%r1212, %r1212, %r906;
	ld.global.u32 	%r907, [%rd20+52];
	xor.b32  	%r1213, %r1213, %r907;
	ld.global.u32 	%r908, [%rd20+56];
	xor.b32  	%r1214, %r1214, %r908;
$L__BB0_130:
	and.b32  	%r910, %r886, 8;
	setp.eq.s32 	%p112, %r910, 0;
	@%p112 bra 	$L__BB0_132;
	ld.global.u32 	%r911, [%rd20+60];
	xor.b32  	%r1211, %r1211, %r911;
	ld.global.u32 	%r912, [%rd20+64];
	xor.b32  	%r1210, %r1210, %r912;
	ld.global.u32 	%r913, [%rd20+68];
	xor.b32  	%r1212, %r1212, %r913;
	ld.global.u32 	%r914, [%rd20+72];
	xor.b32  	%r1213, %r1213, %r914;
	ld.global.u32 	%r915, [%rd20+76];
	xor.b32  	%r1214, %r1214, %r915;
$L__BB0_132:
	and.b32  	%r917, %r886, 16;
	setp.eq.s32 	%p113, %r917, 0;
	@%p113 bra 	$L__BB0_134;
	ld.global.u32 	%r918, [%rd20+80];
	xor.b32  	%r1211, %r1211, %r918;
	ld.global.u32 	%r919, [%rd20+84];
	xor.b32  	%r1210, %r1210, %r919;
	ld.global.u32 	%r920, [%rd20+88];
	xor.b32  	%r1212, %r1212, %r920;
	ld.global.u32 	%r921, [%rd20+92];
	xor.b32  	%r1213, %r1213, %r921;
	ld.global.u32 	%r922, [%rd20+96];
	xor.b32  	%r1214, %r1214, %r922;
$L__BB0_134:
	and.b32  	%r924, %r886, 32;
	setp.eq.s32 	%p114, %r924, 0;
	@%p114 bra 	$L__BB0_136;
	ld.global.u32 	%r925, [%rd20+100];
	xor.b32  	%r1211, %r1211, %r925;
	ld.global.u32 	%r926, [%rd20+104];
	xor.b32  	%r1210, %r1210, %r926;
	ld.global.u32 	%r927, [%rd20+108];
	xor.b32  	%r1212, %r1212, %r927;
	ld.global.u32 	%r928, [%rd20+112];
	xor.b32  	%r1213, %r1213, %r928;
	ld.global.u32 	%r929, [%rd20+116];
	xor.b32  	%r1214, %r1214, %r929;
$L__BB0_136:
	and.b32  	%r931, %r886, 64;
	setp.eq.s32 	%p115, %r931, 0;
	@%p115 bra 	$L__BB0_138;
	ld.global.u32 	%r932, [%rd20+120];
	xor.b32  	%r1211, %r1211, %r932;
	ld.global.u32 	%r933, [%rd20+124];
	xor.b32  	%r1210, %r1210, %r933;
	ld.global.u32 	%r934, [%rd20+128];
	xor.b32  	%r1212, %r1212, %r934;
	ld.global.u32 	%r935, [%rd20+132];
	xor.b32  	%r1213, %r1213, %r935;
	ld.global.u32 	%r936, [%rd20+136];
	xor.b32  	%r1214, %r1214, %r936;
$L__BB0_138:
	and.b32  	%r938, %r886, 128;
	setp.eq.s32 	%p116, %r938, 0;
	@%p116 bra 	$L__BB0_140;
	ld.global.u32 	%r939, [%rd20+140];
	xor.b32  	%r1211, %r1211, %r939;
	ld.global.u32 	%r940, [%rd20+144];
	xor.b32  	%r1210, %r1210, %r940;
	ld.global.u32 	%r941, [%rd20+148];
	xor.b32  	%r1212, %r1212, %r941;
	ld.global.u32 	%r942, [%rd20+152];
	xor.b32  	%r1213, %r1213, %r942;
	ld.global.u32 	%r943, [%rd20+156];
	xor.b32  	%r1214, %r1214, %r943;
$L__BB0_140:
	and.b32  	%r945, %r886, 256;
	setp.eq.s32 	%p117, %r945, 0;
	@%p117 bra 	$L__BB0_142;
	ld.global.u32 	%r946, [%rd20+160];
	xor.b32  	%r1211, %r1211, %r946;
	ld.global.u32 	%r947, [%rd20+164];
	xor.b32  	%r1210, %r1210, %r947;
	ld.global.u32 	%r948, [%rd20+168];
	xor.b32  	%r1212, %r1212, %r948;
	ld.global.u32 	%r949, [%rd20+172];
	xor.b32  	%r1213, %r1213, %r949;
	ld.global.u32 	%r950, [%rd20+176];
	xor.b32  	%r1214, %r1214, %r950;
$L__BB0_142:
	and.b32  	%r952, %r886, 512;
	setp.eq.s32 	%p118, %r952, 0;
	@%p118 bra 	$L__BB0_144;
	ld.global.u32 	%r953, [%rd20+180];
	xor.b32  	%r1211, %r1211, %r953;
	ld.global.u32 	%r954, [%rd20+184];
	xor.b32  	%r1210, %r1210, %r954;
	ld.global.u32 	%r955, [%rd20+188];
	xor.b32  	%r1212, %r1212, %r955;
	ld.global.u32 	%r956, [%rd20+192];
	xor.b32  	%r1213, %r1213, %r956;
	ld.global.u32 	%r957, [%rd20+196];
	xor.b32  	%r1214, %r1214, %r957;
$L__BB0_144:
	and.b32  	%r959, %r886, 1024;
	setp.eq.s32 	%p119, %r959, 0;
	@%p119 bra 	$L__BB0_146;
	ld.global.u32 	%r960, [%rd20+200];
	xor.b32  	%r1211, %r1211, %r960;
	ld.global.u32 	%r961, [%rd20+204];
	xor.b32  	%r1210, %r1210, %r961;
	ld.global.u32 	%r962, [%rd20+208];
	xor.b32  	%r1212, %r1212, %r962;
	ld.global.u32 	%r963, [%rd20+212];
	xor.b32  	%r1213, %r1213, %r963;
	ld.global.u32 	%r964, [%rd20+216];
	xor.b32  	%r1214, %r1214, %r964;
$L__BB0_146:
	and.b32  	%r966, %r886, 2048;
	setp.eq.s32 	%p120, %r966, 0;
	@%p120 bra 	$L__BB0_148;
	ld.global.u32 	%r967, [%rd20+220];
	xor.b32  	%r1211, %r1211, %r967;
	ld.global.u32 	%r968, [%rd20+224];
	xor.b32  	%r1210, %r1210, %r968;
	ld.global.u32 	%r969, [%rd20+228];
	xor.b32  	%r1212, %r1212, %r969;
	ld.global.u32 	%r970, [%rd20+232];
	xor.b32  	%r1213, %r1213, %r970;
	ld.global.u32 	%r971, [%rd20+236];
	xor.b32  	%r1214, %r1214, %r971;
$L__BB0_148:
	and.b32  	%r973, %r886, 4096;
	setp.eq.s32 	%p121, %r973, 0;
	@%p121 bra 	$L__BB0_150;
	ld.global.u32 	%r974, [%rd20+240];
	xor.b32  	%r1211, %r1211, %r974;
	ld.global.u32 	%r975, [%rd20+244];
	xor.b32  	%r1210, %r1210, %r975;
	ld.global.u32 	%r976, [%rd20+248];
	xor.b32  	%r1212, %r1212, %r976;
	ld.global.u32 	%r977, [%rd20+252];
	xor.b32  	%r1213, %r1213, %r977;
	ld.global.u32 	%r978, [%rd20+256];
	xor.b32  	%r1214, %r1214, %r978;
$L__BB0_150:
	and.b32  	%r980, %r886, 8192;
	setp.eq.s32 	%p122, %r980, 0;
	@%p122 bra 	$L__BB0_152;
	ld.global.u32 	%r981, [%rd20+260];
	xor.b32  	%r1211, %r1211, %r981;
	ld.global.u32 	%r982, [%rd20+264];
	xor.b32  	%r1210, %r1210, %r982;
	ld.global.u32 	%r983, [%rd20+268];
	xor.b32  	%r1212, %r1212, %r983;
	ld.global.u32 	%r984, [%rd20+272];
	xor.b32  	%r1213, %r1213, %r984;
	ld.global.u32 	%r985, [%rd20+276];
	xor.b32  	%r1214, %r1214, %r985;
$L__BB0_152:
	and.b32  	%r987, %r886, 16384;
	setp.eq.s32 	%p123, %r987, 0;
	@%p123 bra 	$L__BB0_154;
	ld.global.u32 	%r988, [%rd20+280];
	xor.b32  	%r1211, %r1211, %r988;
	ld.global.u32 	%r989, [%rd20+284];
	xor.b32  	%r1210, %r1210, %r989;
	ld.global.u32 	%r990, [%rd20+288];
	xor.b32  	%r1212, %r1212, %r990;
	ld.global.u32 	%r991, [%rd20+292];
	xor.b32  	%r1213, %r1213, %r991;
	ld.global.u32 	%r992, [%rd20+296];
	xor.b32  	%r1214, %r1214, %r992;
$L__BB0_154:
	and.b32  	%r994, %r886, 32768;
	setp.eq.s32 	%p124, %r994, 0;
	@%p124 bra 	$L__BB0_156;
	ld.global.u32 	%r995, [%rd20+300];
	xor.b32  	%r1211, %r1211, %r995;
	ld.global.u32 	%r996, [%rd20+304];
	xor.b32  	%r1210, %r1210, %r996;
	ld.global.u32 	%r997, [%rd20+308];
	xor.b32  	%r1212, %r1212, %r997;
	ld.global.u32 	%r998, [%rd20+312];
	xor.b32  	%r1213, %r1213, %r998;
	ld.global.u32 	%r999, [%rd20+316];
	xor.b32  	%r1214, %r1214, %r999;
$L__BB0_156:
	add.s32 	%r1209, %r1209, 16;
	setp.ne.s32 	%p125, %r1209, 32;
	@%p125 bra 	$L__BB0_124;
	mad.lo.s32 	%r1000, %r1203, -31, %r392;
	add.s32 	%r1203, %r1000, 1;
	setp.ne.s32 	%p126, %r1203, 5;
	@%p126 bra 	$L__BB0_123;
	st.local.u32 	[%rd2+4], %r1211;
	st.local.v2.u32 	[%rd2+8], {%r1210, %r1212};
	st.local.v2.u32 	[%rd2+16], {%r1213, %r1214};
$L__BB0_159:
	shr.u64 	%rd76, %rd15, 2;
	add.s32 	%r1013, %r1013, 1;
	setp.gt.u64 	%p127, %rd15, 3;
	@%p127 bra 	$L__BB0_47;
$L__BB0_160:
	mov.b16 	%rs47, 65;
	st.u8 	[%rd26], %rs47;
	mov.b16 	%rs48, 66;
	st.u8 	[%rd26+1], %rs48;
	mov.b16 	%rs49, 67;
	st.u8 	[%rd26+2], %rs49;
	mov.b16 	%rs50, 45;
	st.u8 	[%rd26+3], %rs50;
	mov.b16 	%rs51, 62;
	st.u8 	[%rd26+4], %rs51;
	ld.u8 	%rs52, [%rd29];
	st.u8 	[%rd26+5], %rs52;
	ld.u8 	%rs53, [%rd29+1];
	st.u8 	[%rd26+6], %rs53;
	ld.u8 	%rs54, [%rd29+2];
	st.u8 	[%rd26+7], %rs54;
	ld.u8 	%rs55, [%rd29+3];
	st.u8 	[%rd26+8], %rs55;
	ld.u8 	%rs56, [%rd29+4];
	st.u8 	[%rd26+9], %rs56;
	ld.u8 	%rs57, [%rd29+5];
	st.u8 	[%rd26+10], %rs57;
	mul.lo.s32 	%r1001, %r1, 30;
	cvt.s64.s32 	%rd71, %r1001;
	cvta.to.global.u64 	%rd72, %rd22;
	add.s64 	%rd73, %rd72, %rd71;
	st.global.u8 	[%rd73], %rs47;
	ld.u8 	%rs58, [%rd26+1];
	st.global.u8 	[%rd73+1], %rs58;
	ld.u8 	%rs59, [%rd26+2];
	st.global.u8 	[%rd73+2], %rs59;
	ld.u8 	%rs60, [%rd26+3];
	st.global.u8 	[%rd73+3], %rs60;
	ld.u8 	%rs61, [%rd26+4];
	st.global.u8 	[%rd73+4], %rs61;
	ld.u8 	%rs62, [%rd26+5];
	st.global.u8 	[%rd73+5], %rs62;
	ld.u8 	%rs63, [%rd26+6];
	st.global.u8 	[%rd73+6], %rs63;
	ld.u8 	%rs64, [%rd26+7];
	st.global.u8 	[%rd73+7], %rs64;
	ld.u8 	%rs65, [%rd26+8];
	st.global.u8 	[%rd73+8], %rs65;
	ld.u8 	%rs66, [%rd26+9];
	st.global.u8 	[%rd73+9], %rs66;
	ld.u8 	%rs67, [%rd26+10];
	st.global.u8 	[%rd73+10], %rs67;
	ld.u8 	%rs68, [%rd26+11];
	st.global.u8 	[%rd73+11], %rs68;
	ld.u8 	%rs69, [%rd26+12];
	st.global.u8 	[%rd73+12], %rs69;
	ld.u8 	%rs70, [%rd26+13];
	st.global.u8 	[%rd73+13], %rs70;
	ld.u8 	%rs71, [%rd26+14];
	st.global.u8 	[%rd73+14], %rs71;
	ld.u8 	%rs72, [%rd26+15];
	st.global.u8 	[%rd73+15], %rs72;
	ld.u8 	%rs73, [%rd26+16];
	st.global.u8 	[%rd73+16], %rs73;
	ld.u8 	%rs74, [%rd26+17];
	st.global.u8 	[%rd73+17], %rs74;
	ld.u8 	%rs75, [%rd26+18];
	st.global.u8 	[%rd73+18], %rs75;
	ld.u8 	%rs76, [%rd26+19];
	st.global.u8 	[%rd73+19], %rs76;
	ld.u8 	%rs77, [%rd26+20];
	st.global.u8 	[%rd73+20], %rs77;
	ld.u8 	%rs78, [%rd26+21];
	st.global.u8 	[%rd73+21], %rs78;
	ld.u8 	%rs79, [%rd26+22];
	st.global.u8 	[%rd73+22], %rs79;
	ld.u8 	%rs80, [%rd26+23];
	st.global.u8 	[%rd73+23], %rs80;
	ld.u8 	%rs81, [%rd26+24];
	st.global.u8 	[%rd73+24], %rs81;
	ld.u8 	%rs82, [%rd26+25];
	st.global.u8 	[%rd73+25], %rs82;
	ld.u8 	%rs83, [%rd26+26];
	st.global.u8 	[%rd73+26], %rs83;
	ld.u8 	%rs84, [%rd26+27];
	st.global.u8 	[%rd73+27], %rs84;
	ld.u8 	%rs85, [%rd26+28];
	st.global.u8 	[%rd73+28], %rs85;
	ld.u8 	%rs86, [%rd26+29];
	st.global.u8 	[%rd73+29], %rs86;
$L__BB0_161:
	ret;

}


// ===== COMPILED SASS (sm_100) =====

	.target	sm_100

	.elftype	@"ET_EXEC"


//--------------------- .note.nv.tkinfo           --------------------------
	.section	.note.nv.tkinfo,"",@"SHT_NOTE"
	.sectionflags	@"SHF_NOTE_NV_TKINFO"
	.tkinfo
        /*0018*/ 	.word	0x00000002
        /*0030*/ 	.string	""
        /*0030*/ 	.string	"ptxas"
        /*0030*/ 	.string	"Cuda compilation tools, release 13.0, V13.0.88"
        /*0030*/ 	.string	"Build cuda_13.0.r13.0/compiler.36424714_0"
        /*0030*/ 	.string	"-arch sm_100 -m 64 "



//--------------------- .note.nv.cuinfo           --------------------------
	.section	.note.nv.cuinfo,"",@"SHT_NOTE"
	.sectionflags	@"SHF_NOTE_NV_CUINFO"
        /*0018*/ 	.short	0x0002
        /*001a*/ 	.short	0x0064
        /*001c*/ 	.short	0x0082
	.zero		2


//--------------------- .nv.info                  --------------------------
	.section	.nv.info,"",@"SHT_CUDA_INFO"
	.align	4


	//----- nvinfo : EIATTR_REGCOUNT
	.align		4
        /*0000*/ 	.byte	0x04, 0x2f
        /*0002*/ 	.short	(.L_10 - .L_9)
	.align		4
.L_9:
        /*0004*/ 	.word	index@(_Z13findPasswordsPcS_i)
        /*0008*/ 	.word	0x00000028


	//----- nvinfo : EIATTR_FRAME_SIZE
	.align		4
.L_10:
        /*000c*/ 	.byte	0x04, 0x11
        /*000e*/ 	.short	(.L_12 - .L_11)
	.align		4
.L_11:
        /*0010*/ 	.word	index@(_Z13findPasswordsPcS_i)
        /*0014*/ 	.word	0x00000030


	//----- nvinfo : EIATTR_MIN_STACK_SIZE
	.align		4
.L_12:
        /*0018*/ 	.byte	0x04, 0x12
        /*001a*/ 	.short	(.L_14 - .L_13)
	.align		4
.L_13:
        /*001c*/ 	.word	index@(_Z13findPasswordsPcS_i)
        /*0020*/ 	.word	0x00000030
.L_14:


//--------------------- .nv.compat                --------------------------
	.section	.nv.compat,"",@"SHT_CUDA_COMPAT_INFO"
	.align	4
        /*0000*/ 	.byte	0x02, 0x09, 0x00, 0x00, 0x02, 0x02, 0x01, 0x00, 0x02, 0x05, 0x05, 0x00, 0x03, 0x07, 0x01, 0x01
        /*0010*/ 	.byte	0x02, 0x03, 0x00, 0x00, 0x02, 0x06, 0x01, 0x00, 0x04, 0x0b, 0x08, 0x00, 0x09, 0x00, 0x00, 0x00
        /*0020*/ 	.byte	0x00, 0x00, 0x00, 0x00


//--------------------- .nv.info._Z13findPasswordsPcS_i --------------------------
	.section	.nv.info._Z13findPasswordsPcS_i,"",@"SHT_CUDA_INFO"
	.sectionflags	@""
	.align	4


	//----- nvinfo : EIATTR_CUDA_API_VERSION
	.align		4
        /*0000*/ 	.byte	0x04, 0x37
        /*0002*/ 	.short	(.L_16 - .L_15)
.L_15:
        /*0004*/ 	.word	0x00000082


	//----- nvinfo : EIATTR_KPARAM_INFO
	.align		4
.L_16:
        /*0008*/ 	.byte	0x04, 0x17
        /*000a*/ 	.short	(.L_18 - .L_17)
.L_17:
        /*000c*/ 	.word	0x00000000
        /*0010*/ 	.short	0x0002
        /*0012*/ 	.short	0x0010
        /*0014*/ 	.byte	0x00, 0xf0, 0x11, 0x00


	//----- nvinfo : EIATTR_KPARAM_INFO
	.align		4
.L_18:
        /*0018*/ 	.byte	0x04, 0x17
        /*001a*/ 	.short	(.L_20 - .L_19)
.L_19:
        /*001c*/ 	.word	0x00000000
        /*0020*/ 	.short	0x0001
        /*0022*/ 	.short	0x0008
        /*0024*/ 	.byte	0x00, 0xf5, 0x21, 0x00


	//----- nvinfo : EIATTR_KPARAM_INFO
	.align		4
.L_20:
        /*0028*/ 	.byte	0x04, 0x17
        /*002a*/ 	.short	(.L_22 - .L_21)
.L_21:
        /*002c*/ 	.word	0x00000000
        /*0030*/ 	.short	0x0000
        /*0032*/ 	.short	0x0000
        /*0034*/ 	.byte	0x00, 0xf5, 0x21, 0x00


	//----- nvinfo : EIATTR_SPARSE_MMA_MASK
	.align		4
.L_22:
        /*0038*/ 	.byte	0x03, 0x50
        /*003a*/ 	.short	0x0000


	//----- nvinfo : EIATTR_MAXREG_COUNT
	.align		4
        /*003c*/ 	.byte	0x03, 0x1b
        /*003e*/ 	.short	0x00ff


	//----- nvinfo : EIATTR_EXTERNS
	.align		4
        /*0040*/ 	.byte	0x04, 0x0f
        /*0042*/ 	.short	(.L_24 - .L_23)


	//   ....[0]....
	.align		4
.L_23:
        /*0044*/ 	.word	index@(malloc)


	//----- nvinfo : EIATTR_MERCURY_ISA_VERSION
	.align		4
.L_24:
        /*0048*/ 	.byte	0x03, 0x5f
        /*004a*/ 	.short	0x0101


	//----- nvinfo : EIATTR_VRC_CTA_INIT_COUNT
	.align		4
        /*004c*/ 	.byte	0x02, 0x4a
	.zero		1
	.zero		1


	//----- nvinfo : EIATTR_SYSCALL_OFFSETS
	.align		4
        /*0050*/ 	.byte	0x04, 0x46
        /*0052*/ 	.short	(.L_26 - .L_25)


	//   ....[0]....
.L_25:
        /*0054*/ 	.word	0x000000f0


	//   ....[1]....
        /*0058*/ 	.word	0x00000260


	//----- nvinfo : EIATTR_EXIT_INSTR_OFFSETS
	.align		4
.L_26:
        /*005c*/ 	.byte	0x04, 0x1c
        /*005e*/ 	.short	(.L_28 - .L_27)


	//   ....[0]....
.L_27:
        /*0060*/ 	.word	0x00000070


	//   ....[1]....
        /*0064*/ 	.word	0x000060a0


	//----- nvinfo : EIATTR_CRS_STACK_SIZE
	.align		4
.L_28:
        /*0068*/ 	.byte	0x04, 0x1e
        /*006a*/ 	.short	(.L_30 - .L_29)
.L_29:
        /*006c*/ 	.word	0x00000000


	//----- nvinfo : EIATTR_CBANK_PARAM_SIZE
	.align		4
.L_30:
        /*0070*/ 	.byte	0x03, 0x19
        /*0072*/ 	.short	0x0014


	//----- nvinfo : EIATTR_PARAM_CBANK
	.align		4
        /*0074*/ 	.byte	0x04, 0x0a
        /*0076*/ 	.short	(.L_32 - .L_31)
	.align		4
.L_31:
        /*0078*/ 	.word	index@(.nv.constant0._Z13findPasswordsPcS_i)
        /*007c*/ 	.short	0x0380
        /*007e*/ 	.short	0x0014


	//----- nvinfo : EIATTR_SW_WAR
	.align		4
.L_32:
        /*0080*/ 	.byte	0x04, 0x36
        /*0082*/ 	.short	(.L_34 - .L_33)
.L_33:
        /*0084*/ 	.word	0x00000008
.L_34:


//--------------------- .nv.callgraph             --------------------------
	.section	.nv.callgraph,"",@"SHT_CUDA_CALLGRAPH"
	.align	4
	.sectionentsize	8
	.align		4
        /*0000*/ 	.word	0x00000000
	.align		4
        /*0004*/ 	.word	0xffffffff
	.align		4
        /*0008*/ 	.word	index@(_Z13findPasswordsPcS_i)
	.align		4
        /*000c*/ 	.word	index@(malloc)
	.align		4
        /*0010*/ 	.word	0x00000000
	.align		4
        /*0014*/ 	.word	0xfffffffe
	.align		4
        /*0018*/ 	.word	0x00000000
	.align		4
        /*001c*/ 	.word	0xfffffffd
	.align		4
        /*0020*/ 	.word	0x00000000
	.align		4
        /*0024*/ 	.word	0xfffffffc


//--------------------- .nv.constant4             --------------------------
	.section	.nv.constant4,"a",@progbits
	.align	8
	.align		8
.nv.constant4:
        /*0000*/ 	.dword	malloc
	.align		8
        /*0008*/ 	.dword	precalc_xorwow_matrix
	.align		8
        /*0010*/ 	.dword	precalc_xorwow_offset_matrix
	.align		8
        /*0018*/ 	.dword	mrg32k3aM1
	.align		8
        /*0020*/ 	.dword	mrg32k3aM2
	.align		8
        /*0028*/ 	.dword	mrg32k3aM1SubSeq
	.align		8
        /*0030*/ 	.dword	mrg32k3aM2SubSeq
	.align		8
        /*0038*/ 	.dword	mrg32k3aM1Seq
	.align		8
        /*0040*/ 	.dword	mrg32k3aM2Seq


//--------------------- .nv.constant3             --------------------------
	.section	.nv.constant3,"a",@progbits
	.align	8
.nv.constant3:
	.type		__cr_lgamma_table,@object
	.size		__cr_lgamma_table,(.L_8 - __cr_lgamma_table)
__cr_lgamma_table:
        /*0000*/ 	.byte	0x00, 0x00, 0x00, 0x00, 0x00, 0x00, 0x00, 0x00, 0x00, 0x00, 0x00, 0x00, 0x00, 0x00, 0x00, 0x00
        /*0010*/ 	.byte	0xef, 0x39, 0xfa, 0xfe, 0x42, 0x2e, 0xe6, 0x3f, 0x02, 0x20, 0x2a, 0xfa, 0x0b, 0xab, 0xfc, 0x3f
        /*0020*/ 	.byte	0xf9, 0x2c, 0x92, 0x7c, 0xa7, 0x6c, 0x09, 0x40, 0xc9, 0x79, 0x44, 0x3c, 0x64, 0x26, 0x13, 0x40
        /*0030*/ 	.byte	0xca, 0x01, 0xcf, 0x3a, 0x27, 0x51, 0x1a, 0x40, 0x30, 0xcc, 0x2d, 0xf3, 0xe1, 0x0c, 0x21, 0x40
        /*0040*/ 	.byte	0x0d, 0xb7, 0xfc, 0x82, 0x8e, 0x35, 0x25, 0x40
.L_8:


//--------------------- .text._Z13findPasswordsPcS_i --------------------------
	.section	.text._Z13findPasswordsPcS_i,"ax",@progbits
	.align	128
        .global         _Z13findPasswordsPcS_i
        .type           _Z13findPasswordsPcS_i,@function
        .size           _Z13findPasswordsPcS_i,(.L_x_28 - _Z13findPasswordsPcS_i)
        .other          _Z13findPasswordsPcS_i,@"STO_CUDA_ENTRY STV_DEFAULT"
_Z13findPasswordsPcS_i:
.text._Z13findPasswordsPcS_i:
[----:B------:R-:W0:Y:S01]  /*0000*/  LDC R1, c[0x0][0x37c] ;  /* 0x0000df00ff017b82 */ /* 0x000e220000000800 */
[----:B------:R-:W1:Y:S07]  /*0010*/  S2R R3, SR_TID.X ;  /* 0x0000000000037919 */ /* 0x000e6e0000002100 */
[----:B------:R-:W1:Y:S01]  /*0020*/  S2UR UR4, SR_CTAID.X ;  /* 0x00000000000479c3 */ /* 0x000e620000002500 */
[----:B0-----:R-:W-:-:S07]  /*0030*/  VIADD R1, R1, 0xffffffd0 ;  /* 0xffffffd001017836 */ /* 0x001fce0000000000 */
[----:B------:R-:W1:Y:S02]  /*0040*/  LDC R22, c[0x0][0x360] ;  /* 0x0000d800ff167b82 */ /* 0x000e640000000800 */
[----:B-1----:R-:W-:-:S05]  /*0050*/  IMAD R22, R22, UR4, R3 ;  /* 0x0000000416167c24 */ /* 0x002fca000f8e0203 */
[----:B------:R-:W-:-:S13]  /*0060*/  ISETP.GT.AND P0, PT, R22, 0x2af7, PT ;  /* 0x00002af71600780c */ /* 0x000fda0003f04270 */
[----:B------:R-:W-:Y:S05]  /*0070*/  @P0 EXIT ;  /* 0x000000000000094d */ /* 0x000fea0003800000 */
[----:B------:R-:W-:Y:S01]  /*0080*/  MOV R0, 0x0 ;  /* 0x0000000000007802 */ /* 0x000fe20000000f00 */
[----:B------:R-:W-:Y:S02]  /*0090*/  IMAD.MOV.U32 R4, RZ, RZ, 0x1e ;  /* 0x0000001eff047424 */ /* 0x000fe400078e00ff */
[----:B------:R-:W-:Y:S01]  /*00a0*/  IMAD.MOV.U32 R5, RZ, RZ, RZ ;  /* 0x000000ffff057224 */ /* 0x000fe200078e00ff */
[----:B------:R0:W1:Y:S01]  /*00b0*/  LDC.64 R2, c[0x4][R0] ;  /* 0x0100000000027b82 */ /* 0x0000620000000a00 */
[----:B------:R-:W-:Y:S02]  /*00c0*/  IMAD.MOV.U32 R23, RZ, RZ, RZ ;  /* 0x000000ffff177224 */ /* 0x000fe400078e00ff */
[----:B------:R-:W-:-:S07]  /*00d0*/  IMAD.MOV.U32 R25, RZ, RZ, RZ ;  /* 0x000000ffff197224 */ /* 0x000fce00078e00ff */
[----:B------:R-:W-:-:S07]  /*00e0*/  LEPC R20, `(.L_x_0) ;  /* 0x000000001014794e */ /* 0x000fce0000000000 */
[----:B01----:R-:W-:Y:S05]  /*00f0*/  CALL.ABS.NOINC R2 ;  /* 0x0000000002007343 */ /* 0x003fea0003c00000 */
.L_x_0:
[----:B------:R-:W0:Y:S01]  /*0100*/  LDC.64 R18, c[0x0][0x358] ;  /* 0x0000d600ff127b82 */ /* 0x000e220000000a00 */
[----:B------:R-:W-:Y:S01]  /*0110*/  BSSY.RECONVERGENT B0, `(.L_x_1) ;  /* 0x000000f000007945 */ /* 0x000fe20003800200 */
[----:B------:R-:W-:Y:S02]  /*0120*/  IMAD.MOV.U32 R16, RZ, RZ, R4 ;  /* 0x000000ffff107224 */ /* 0x000fe400078e0004 */
[----:B------:R-:W-:-:S07]  /*0130*/  IMAD.MOV.U32 R17, RZ, RZ, R5 ;  /* 0x000000ffff117224 */ /* 0x000fce00078e0005 */
.L_x_2:
[----:B-1----:R-:W-:Y:S02]  /*0140*/  IADD3 R2, P0, PT, R16, R23, RZ ;  /* 0x0000001710027210 */ /* 0x002fe40007f1e0ff */
[----:B0-----:R-:W-:Y:S02]  /*0150*/  R2UR UR4, R18 ;  /* 0x00000000120472ca */ /* 0x001fe400000e0000 */
[----:B------:R-:W-:Y:S01]  /*0160*/  R2UR UR5, R19 ;  /* 0x00000000130572ca */ /* 0x000fe200000e0000 */
[----:B------:R-:W-:Y:S01]  /*0170*/  IMAD.X R3, R17, 0x1, R25, P0 ;  /* 0x0000000111037824 */ /* 0x000fe200000e0619 */
[C---:B------:R-:W-:Y:S02]  /*0180*/  ISETP.GE.U32.AND P0, PT, R23.reuse, 0x1d, PT ;  /* 0x0000001d1700780c */ /* 0x040fe40003f06070 */
[----:B------:R-:W-:Y:S02]  /*0190*/  IADD3 R0, P1, PT, R23, 0x1, RZ ;  /* 0x0000000117007810 */ /* 0x000fe40007f3e0ff */
[----:B------:R-:W-:-:S03]  /*01a0*/  ISETP.GE.U32.AND.EX P0, PT, R25, RZ, PT, P0 ;  /* 0x000000ff1900720c */ /* 0x000fc60003f06100 */
[----:B------:R-:W-:Y:S02]  /*01b0*/  IMAD.X R4, RZ, RZ, R25, P1 ;  /* 0x000000ffff047224 */ /* 0x000fe400008e0619 */
[----:B------:R-:W-:Y:S02]  /*01c0*/  IMAD.MOV.U32 R23, RZ, RZ, R0 ;  /* 0x000000ffff177224 */ /* 0x000fe400078e0000 */
[----:B------:R1:W-:Y:S01]  /*01d0*/  ST.E.U8 desc[UR4][R2.64], RZ ;  /* 0x000000ff02007985 */ /* 0x0003e2000c101104 */
[----:B------:R-:W-:-:S05]  /*01e0*/  IMAD.MOV.U32 R25, RZ, RZ, R4 ;  /* 0x000000ffff197224 */ /* 0x000fca00078e0004 */
[----:B------:R-:W-:Y:S05]  /*01f0*/  @!P0 BRA `(.L_x_2) ;  /* 0xfffffffc00d08947 */ /* 0x000fea000383ffff */
[----:B------:R-:W-:Y:S05]  /*0200*/  BSYNC.RECONVERGENT B0 ;  /* 0x0000000000007941 */ /* 0x000fea0003800200 */
.L_x_1:
[----:B------:R-:W-:Y:S01]  /*0210*/  MOV R0, 0x0 ;  /* 0x0000000000007802 */ /* 0x000fe20000000f00 */
[----:B------:R-:W-:Y:S02]  /*0220*/  IMAD.MOV.U32 R4, RZ, RZ, 0x6 ;  /* 0x00000006ff047424 */ /* 0x000fe400078e00ff */
[----:B------:R-:W-:Y:S01]  /*0230*/  IMAD.MOV.U32 R5, RZ, RZ, RZ ;  /* 0x000000ffff057224 */ /* 0x000fe200078e00ff */
[----:B-1----:R0:W1:Y:S06]  /*0240*/  LDC.64 R2, c[0x4][R0] ;  /* 0x0100000000027b82 */ /* 0x00206c0000000a00 */
[----:B------:R-:W-:-:S07]  /*0250*/  LEPC R20, `(.L_x_3) ;  /* 0x000000001014794e */ /* 0x000fce0000000000 */
[----:B01----:R-:W-:Y:S05]  /*0260*/  CALL.ABS.NOINC R2 ;  /* 0x0000000002007343 */ /* 0x003fea0003c00000 */
.L_x_3:
[----:B------:R-:W0:Y:S01]  /*0270*/  LDC.64 R2, c[0x0][0x380] ;  /* 0x0000e000ff027b82 */ /* 0x000e220000000a00 */
[C---:B------:R-:W-:Y:S02]  /*0280*/  R2UR UR4, R18.reuse ;  /* 0x00000000120472ca */ /* 0x040fe400000e0000 */
[C---:B------:R-:W-:Y:S02]  /*0290*/  R2UR UR5, R19.reuse ;  /* 0x00000000130572ca */ /* 0x040fe400000e0000 */
[C---:B------:R-:W-:Y:S02]  /*02a0*/  R2UR UR6, R18.reuse ;  /* 0x00000000120672ca */ /* 0x040fe400000e0000 */
[C---:B------:R-:W-:Y:S02]  /*02b0*/  R2UR UR7, R19.reuse ;  /* 0x00000000130772ca */ /* 0x040fe400000e0000 */
[----:B------:R-:W-:Y:S02]  /*02c0*/  R2UR UR8, R18 ;  /* 0x00000000120872ca */ /* 0x000fe400000e0000 */
[----:B------:R-:W-:-:S02]  /*02d0*/  R2UR UR9, R19 ;  /* 0x00000000130972ca */ /* 0x000fc400000e0000 */
[C---:B------:R-:W-:Y:S02]  /*02e0*/  R2UR UR10, R18.reuse ;  /* 0x00000000120a72ca */ /* 0x040fe400000e0000 */
[C---:B------:R-:W-:Y:S01]  /*02f0*/  R2UR UR11, R19.reuse ;  /* 0x00000000130b72ca */ /* 0x040fe200000e0000 */
[----:B------:R1:W-:Y:S01]  /*0300*/  ST.E.U8 desc[UR4][R4.64], RZ ;  /* 0x000000ff04007985 */ /* 0x0003e2000c101104 */
[C---:B------:R-:W-:Y:S02]  /*0310*/  R2UR UR12, R18.reuse ;  /* 0x00000000120c72ca */ /* 0x040fe400000e0000 */
[C---:B------:R-:W-:Y:S01]  /*0320*/  R2UR UR13, R19.reuse ;  /* 0x00000000130d72ca */ /* 0x040fe200000e0000 */
[----:B------:R1:W-:Y:S01]  /*0330*/  ST.E.U8 desc[UR6][R4.64+0x1], RZ ;  /* 0x000001ff04007985 */ /* 0x0003e2000c101106 */
[C---:B------:R-:W-:Y:S02]  /*0340*/  R2UR UR14, R18.reuse ;  /* 0x00000000120e72ca */ /* 0x040fe400000e0000 */
[----:B------:R-:W-:Y:S01]  /*0350*/  R2UR UR15, R19 ;  /* 0x00000000130f72ca */ /* 0x000fe200000e0000 */
[----:B------:R1:W-:Y:S01]  /*0360*/  ST.E.U8 desc[UR8][R4.64+0x2], RZ ;  /* 0x000002ff04007985 */ /* 0x0003e2000c101108 */
[----:B------:R-:W-:-:S02]  /*0370*/  R2UR UR16, R18 ;  /* 0x00000000121072ca */ /* 0x000fc400000e0000 */
[----:B------:R-:W-:Y:S01]  /*0380*/  R2UR UR17, R19 ;  /* 0x00000000131172ca */ /* 0x000fe200000e0000 */
[----:B------:R1:W-:Y:S04]  /*0390*/  ST.E.U8 desc[UR10][R4.64+0x3], RZ ;  /* 0x000003ff04007985 */ /* 0x0003e8000c10110a */
[----:B------:R1:W-:Y:S04]  /*03a0*/  ST.E.U8 desc[UR12][R4.64+0x4], RZ ;  /* 0x000004ff04007985 */ /* 0x0003e8000c10110c */
[----:B------:R1:W-:Y:S04]  /*03b0*/  ST.E.U8 desc[UR14][R4.64+0x5], RZ ;  /* 0x000005ff04007985 */ /* 0x0003e8000c10110e */
[----:B0-----:R-:W2:Y:S01]  /*03c0*/  LDG.E.U8 R0, desc[UR16][R2.64] ;  /* 0x0000001002007981 */ /* 0x001ea2000c1e1100 */
[----:B------:R-:W-:Y:S01]  /*03d0*/  UMOV UR4, URZ ;  /* 0x000000ff00047c82 */ /* 0x000fe20008000000 */
[----:B------:R-:W-:Y:S01]  /*03e0*/  PLOP3.LUT P0, PT, PT, PT, PT, 0x8, 0x80 ;  /* 0x000000000080781c */ /* 0x000fe20003f0e170 */
[----:B------:R-:W-:Y:S01]  /*03f0*/  IMAD.MOV.U32 R9, RZ, RZ, RZ ;  /* 0x000000ffff097224 */ /* 0x000fe200078e00ff */
[----:B--2---:R-:W-:-:S13]  /*0400*/  ISETP.NE.AND P1, PT, R0, 0x41, PT ;  /* 0x000000410000780c */ /* 0x004fda0003f25270 */
[----:B-1----:R-:W-:Y:S05]  /*0410*/  @!P1 BRA `(.L_x_4) ;  /* 0x0000000000909947 */ /* 0x002fea0003800000 */
[----:B------:R-:W-:Y:S02]  /*0420*/  R2UR UR6, R18 ;  /* 0x00000000120672ca */ /* 0x000fe400000e0000 */
[----:B------:R-:W-:-:S13]  /*0430*/  R2UR UR7, R19 ;  /* 0x00000000130772ca */ /* 0x000fda00000e0000 */
[----:B------:R-:W2:Y:S01]  /*0440*/  LDG.E.U8 R0, desc[UR6][R2.64+0x1] ;  /* 0x0000010602007981 */ /* 0x000ea2000c1e1100 */
[----:B------:R-:W-:Y:S01]  /*0450*/  IMAD.MOV.U32 R9, RZ, RZ, 0x1 ;  /* 0x00000001ff097424 */ /* 0x000fe200078e00ff */
[----:B--2---:R-:W-:-:S13]  /*0460*/  ISETP.NE.AND P1, PT, R0, 0x41, PT ;  /* 0x000000410000780c */ /* 0x004fda0003f25270 */
[----:B------:R-:W-:Y:S05]  /*0470*/  @!P1 BRA `(.L_x_4) ;  /* 0x0000000000789947 */ /* 0x000fea0003800000 */
        /* <DEDUP_REMOVED lines=21> */
[----:B------:R-:W0:Y:S01]  /*05d0*/  LDCU.64 UR6, c[0x0][0x380] ;  /* 0x00007000ff0677ac */ /* 0x000e220008000a00 */
[----:B------:R-:W-:Y:S02]  /*05e0*/  R2UR UR8, R18 ;  /* 0x00000000120872ca */ /* 0x000fe400000e0000 */
[----:B------:R-:W-:Y:S02]  /*05f0*/  R2UR UR9, R19 ;  /* 0x00000000130972ca */ /* 0x000fe400000e0000 */
[----:B--2---:R-:W-:-:S04]  /*0600*/  ISETP.NE.AND P0, PT, R2, 0x41, PT ;  /* 0x000000410200780c */ /* 0x004fc80003f05270 */
[----:B------:R-:W-:-:S04]  /*0610*/  SEL R9, RZ, 0x5, P0 ;  /* 0x00000005ff097807 */ /* 0x000fc80000000000 */
[----:B0-----:R-:W-:-:S05]  /*0620*/  IADD3 R6, P0, PT, R9, UR6, RZ ;  /* 0x0000000609067c10 */ /* 0x001fca000ff1e0ff */
[----:B------:R-:W-:-:S05]  /*0630*/  IMAD.X R7, RZ, RZ, UR7, P0 ;  /* 0x00000007ff077e24 */ /* 0x000fca00080e06ff */
[----:B------:R-:W2:Y:S02]  /*0640*/  LDG.E.U8 R6, desc[UR8][R6.64] ;  /* 0x0000000806067981 */ /* 0x000ea4000c1e1100 */
[----:B--2---:R-:W-:-:S13]  /*0650*/  ISETP.EQ.AND P0, PT, R6, 0x42, PT ;  /* 0x000000420600780c */ /* 0x004fda0003f02270 */
.L_x_4:
[----:B------:R-:W-:Y:S01]  /*0660*/  IMAD.MOV.U32 R0, RZ, RZ, RZ ;  /* 0x000000ffff007224 */ /* 0x000fe200078e00ff */
[----:B------:R-:W-:Y:S06]  /*0670*/  @P0 BRA `(.L_x_5) ;  /* 0x00000000007c0947 */ /* 0x000fec0003800000 */
[----:B------:R-:W0:Y:S01]  /*0680*/  LDC.64 R2, c[0x0][0x380] ;  /* 0x0000e000ff027b82 */ /* 0x000e220000000a00 */
[----:B------:R-:W-:Y:S02]  /*0690*/  R2UR UR6, R18 ;  /* 0x00000000120672ca */ /* 0x000fe400000e0000 */
[----:B------:R-:W-:Y:S02]  /*06a0*/  R2UR UR7, R19 ;  /* 0x00000000130772ca */ /* 0x000fe400000e0000 */
[----:B0-----:R-:W-:-:S04]  /*06b0*/  IADD3 R2, P0, PT, R9, R2, RZ ;  /* 0x0000000209027210 */ /* 0x001fc80007f1e0ff */
[----:B------:R-:W-:-:S07]  /*06c0*/  IADD3.X R3, PT, PT, R3, UR4, RZ, P0, !PT ;  /* 0x0000000403037c10 */ /* 0x000fce00087fe4ff */
[----:B------:R-:W2:Y:S02]  /*06d0*/  LDG.E.U8 R0, desc[UR6][R2.64+0x6] ;  /* 0x0000060602007981 */ /* 0x000ea4000c1e1100 */
[----:B--2---:R-:W-:Y:S01]  /*06e0*/  ISETP.NE.AND P0, PT, R0, 0x42, PT ;  /* 0x000000420000780c */ /* 0x004fe20003f05270 */
[----:B------:R-:W-:-:S12]  /*06f0*/  IMAD.MOV.U32 R0, RZ, RZ, 0x1 ;  /* 0x00000001ff007424 */ /* 0x000fd800078e00ff */
[----:B------:R-:W-:Y:S05]  /*0700*/  @!P0 BRA `(.L_x_5) ;  /* 0x0000000000588947 */ /* 0x000fea0003800000 */
[----:B------:R-:W-:Y:S02]  /*0710*/  R2UR UR4, R18 ;  /* 0x00000000120472ca */ /* 0x000fe400000e0000 */
[----:B------:R-:W-:-:S13]  /*0720*/  R2UR UR5, R19 ;  /* 0x00000000130572ca */ /* 0x000fda00000e0000 */
        /* <DEDUP_REMOVED lines=13> */
[----:B--2---:R-:W-:-:S13]  /*0800*/  ISETP.NE.AND P0, PT, R0, 0x42, PT ;  /* 0x000000420000780c */ /* 0x004fda0003f05270 */
[----:B------:R-:W-:Y:S02]  /*0810*/  @P0 R2UR UR4, R18 ;  /* 0x00000000120402ca */ /* 0x000fe400000e0000 */
[----:B------:R-:W-:-:S13]  /*0820*/  @P0 R2UR UR5, R19 ;  /* 0x00000000130502ca */ /* 0x000fda00000e0000 */
[----:B------:R-:W2:Y:S02]  /*0830*/  @P0 LDG.E.U8 R0, desc[UR4][R2.64+0x1e] ;  /* 0x00001e0402000981 */ /* 0x000ea4000c1e1100 */
[----:B--2---:R-:W-:Y:S01]  /*0840*/  @P0 ISETP.NE.AND P1, PT, R0, 0x42, PT ;  /* 0x000000420000080c */ /* 0x004fe20003f25270 */
[----:B------:R-:W-:-:S03]  /*0850*/  IMAD.MOV.U32 R0, RZ, RZ, 0x4 ;  /* 0x00000004ff007424 */ /* 0x000fc600078e00ff */
[----:B------:R-:W-:-:S09]  /*0860*/  @P0 SEL R0, RZ, 0x5, P1 ;  /* 0x00000005ff000807 */ /* 0x000fd20000800000 */
.L_x_5:
[----:B------:R-:W0:Y:S01]  /*0870*/  LDC.64 R2, c[0x0][0x380] ;  /* 0x0000e000ff027b82 */ /* 0x000e220000000a00 */
[----:B------:R-:W-:Y:S01]  /*0880*/  IMAD R7, R0, 0x6, RZ ;  /* 0x0000000600077824 */ /* 0x000fe200078e02ff */
[----:B------:R-:W-:Y:S02]  /*0890*/  R2UR UR4, R18 ;  /* 0x00000000120472ca */ /* 0x000fe400000e0000 */
[----:B------:R-:W-:Y:S02]  /*08a0*/  R2UR UR5, R19 ;  /* 0x00000000130572ca */ /* 0x000fe400000e0000 */
[----:B0-----:R-:W-:-:S05]  /*08b0*/  IADD3 R6, P0, PT, R7, R2, RZ ;  /* 0x0000000207067210 */ /* 0x001fca0007f1e0ff */
[----:B------:R-:W-:-:S06]  /*08c0*/  IMAD.X R7, RZ, RZ, R3, P0 ;  /* 0x000000ffff077224 */ /* 0x000fcc00000e0603 */
[----:B------:R-:W2:Y:S01]  /*08d0*/  LDG.E.U8 R8, desc[UR4][R6.64] ;  /* 0x0000000406087981 */ /* 0x000ea2000c1e1100 */
[----:B------:R-:W-:Y:S01]  /*08e0*/  IMAD.MOV.U32 R9, RZ, RZ, RZ ;  /* 0x000000ffff097224 */ /* 0x000fe200078e00ff */
        /* <DEDUP_REMOVED lines=22> */
[----:B------:R-:W2:Y:S02]  /*0a50*/  LDG.E.U8 R8, desc[UR4][R6.64+0x4] ;  /* 0x0000040406087981 */ /* 0x000ea4000c1e1100 */
[----:B--2---:R-:W-:-:S13]  /*0a60*/  ISETP.NE.AND P0, PT, R8, 0x43, PT ;  /* 0x000000430800780c */ /* 0x004fda0003f05270 */
[----:B------:R-:W-:Y:S02]  /*0a70*/  @P0 R2UR UR4, R18 ;  /* 0x00000000120402ca */ /* 0x000fe400000e0000 */
[----:B------:R-:W-:-:S13]  /*0a80*/  @P0 R2UR UR5, R19 ;  /* 0x00000000130502ca */ /* 0x000fda00000e0000 */
[----:B------:R-:W2:Y:S01]  /*0a90*/  @P0 LDG.E.U8 R8, desc[UR4][R6.64+0x5] ;  /* 0x0000050406080981 */ /* 0x000ea2000c1e1100 */
[----:B------:R-:W-:Y:S01]  /*0aa0*/  IMAD.MOV.U32 R9, RZ, RZ, 0x4 ;  /* 0x00000004ff097424 */ /* 0x000fe200078e00ff */
[----:B--2---:R-:W-:-:S04]  /*0ab0*/  @P0 ISETP.NE.AND P1, PT, R8, 0x43, PT ;  /* 0x000000430800080c */ /* 0x004fc80003f25270 */
[----:B------:R-:W-:-:S09]  /*0ac0*/  @P0 SEL R9, RZ, 0x5, P1 ;  /* 0x00000005ff090807 */ /* 0x000fd20000800000 */
.L_x_6:
[----:B------:R-:W-:Y:S02]  /*0ad0*/  R2UR UR4, R18 ;  /* 0x00000000120472ca */ /* 0x000fe400000e0000 */
[----:B------:R-:W-:Y:S02]  /*0ae0*/  R2UR UR5, R19 ;  /* 0x00000000130572ca */ /* 0x000fe400000e0000 */
[----:B------:R-:W-:-:S05]  /*0af0*/  IADD3 R6, P0, PT, R9, R2, RZ ;  /* 0x0000000209067210 */ /* 0x000fca0007f1e0ff */
        /* <DEDUP_REMOVED lines=32> */
[----:B--2---:R-:W-:-:S04]  /*0d00*/  ISETP.NE.AND P0, PT, R8, 0x41, PT ;  /* 0x000000410800780c */ /* 0x004fc80003f05270 */
[----:B------:R-:W-:-:S09]  /*0d10*/  SEL R13, RZ, 0x5, P0 ;  /* 0x00000005ff0d7807 */ /* 0x000fd20000000000 */
.L_x_7:
[----:B------:R-:W-:Y:S02]  /*0d20*/  ISETP.GE.U32.AND P1, PT, R13, R0, PT ;  /* 0x000000000d00720c */ /* 0x000fe40003f26070 */
[----:B------:R-:W-:Y:S02]  /*0d30*/  R2UR UR4, R18 ;  /* 0x00000000120472ca */ /* 0x000fe400000e0000 */
[----:B------:R-:W-:-:S09]  /*0d40*/  R2UR UR5, R19 ;  /* 0x00000000130572ca */ /* 0x000fd200000e0000 */
[C---:B------:R-:W-:Y:S02]  /*0d50*/  @!P1 VIADD R11, R13.reuse, 0xffffffff ;  /* 0xffffffff0d0b9836 */ /* 0x040fe40000000000 */
[----:B------:R-:W-:-:S04]  /*0d60*/  @P1 VIADD R11, R13, 0x1 ;  /* 0x000000010d0b1836 */ /* 0x000fc80000000000 */
[C---:B------:R-:W-:Y:S01]  /*0d70*/  VIADD R0, R11.reuse, 0xfffffffa ;  /* 0xfffffffa0b007836 */ /* 0x040fe20000000000 */
[C---:B------:R-:W-:Y:S02]  /*0d80*/  ISETP.GE.AND P2, PT, R11.reuse, RZ, PT ;  /* 0x000000ff0b00720c */ /* 0x040fe40003f46270 */
[----:B------:R-:W-:-:S11]  /*0d90*/  ISETP.GT.AND P0, PT, R11, 0x5, PT ;  /* 0x000000050b00780c */ /* 0x000fd60003f04270 */
[----:B------:R-:W-:-:S05]  /*0da0*/  @!P2 VIADD R11, R11, 0x6 ;  /* 0x000000060b0ba836 */ /* 0x000fca0000000000 */
[----:B------:R-:W-:-:S05]  /*0db0*/  SEL R0, R0, R11, P0 ;  /* 0x0000000b00007207 */ /* 0x000fca0000000000 */
[----:B------:R-:W-:-:S05]  /*0dc0*/  IMAD R11, R0, 0x6, RZ ;  /* 0x00000006000b7824 */ /* 0x000fca00078e02ff */
[----:B------:R-:W-:-:S04]  /*0dd0*/  IADD3 R10, P0, PT, R11, R6, RZ ;  /* 0x000000060b0a7210 */ /* 0x000fc80007f1e0ff */
[----:B------:R-:W-:-:S06]  /*0de0*/  LEA.HI.X.SX32 R11, R11, R7, 0x1, P0 ;  /* 0x000000070b0b7211 */ /* 0x000fcc00000f0eff */
[----:B------:R-:W2:Y:S01]  /*0df0*/  LDG.E.U8 R11, desc[UR4][R10.64] ;  /* 0x000000040a0b7981 */ /* 0x000ea2000c1e1100 */
        /* <DEDUP_REMOVED lines=9> */
[----:B------:R-:W-:-:S05]  /*0e90*/  LEA.HI.X.SX32 R7, R15, R7, 0x1, P0 ;  /* 0x000000070f077211 */ /* 0x000fca00000f0eff */
[----:B------:R-:W3:Y:S01]  /*0ea0*/  LDG.E.U8 R8, desc[UR4][R6.64] ;  /* 0x0000000406087981 */ /* 0x000ee2000c1e1100 */
[----:B------:R-:W-:Y:S02]  /*0eb0*/  R2UR UR6, R18 ;  /* 0x00000000120672ca */ /* 0x000fe400000e0000 */
[----:B------:R-:W-:Y:S01]  /*0ec0*/  R2UR UR7, R19 ;  /* 0x00000000130772ca */ /* 0x000fe200000e0000 */
[----:B--2---:R0:W-:-:S12]  /*0ed0*/  ST.E.U8 desc[UR4][R4.64], R11 ;  /* 0x0000000b04007985 */ /* 0x0041d8000c101104 */
[----:B------:R1:W2:Y:S01]  /*0ee0*/  LDG.E.U8 R15, desc[UR6][R6.64] ;  /* 0x00000006060f7981 */ /* 0x0002a2000c1e1100 */
[C---:B------:R-:W-:Y:S02]  /*0ef0*/  @!P1 VIADD R21, R13.reuse, 0xfffffffd ;  /* 0xfffffffd0d159836 */ /* 0x040fe40000000000 */
[----:B------:R-:W-:-:S05]  /*0f00*/  @P1 VIADD R21, R13, 0x3 ;  /* 0x000000030d151836 */ /* 0x000fca0000000000 */
[C---:B------:R-:W-:Y:S02]  /*0f10*/  ISETP.GE.AND P1, PT, R21.reuse, RZ, PT ;  /* 0x000000ff1500720c */ /* 0x040fe40003f26270 */
[C---:B------:R-:W-:Y:S02]  /*0f20*/  ISETP.GT.AND P0, PT, R21.reuse, 0x5, PT ;  /* 0x000000051500780c */ /* 0x040fe40003f04270 */
[----:B---3--:R-:W-:Y:S01]  /*0f30*/  ISETP.NE.AND P2, PT, R8, 0x42, PT ;  /* 0x000000420800780c */ /* 0x008fe20003f45270 */
[----:B------:R-:W-:-:S08]  /*0f40*/  VIADD R8, R21, 0xfffffffa ;  /* 0xfffffffa15087836 */ /* 0x000fd00000000000 */
[----:B------:R-:W-:-:S05]  /*0f50*/  @!P1 VIADD R21, R21, 0x6 ;  /* 0x0000000615159836 */ /* 0x000fca0000000000 */
[----:B------:R-:W-:-:S05]  /*0f60*/  @!P2 SEL R0, R8, R21, P0 ;  /* 0x000000150800a207 */ /* 0x000fca0000000000 */
[----:B------:R-:W-:-:S05]  /*0f70*/  IMAD R8, R0, 0x6, RZ ;  /* 0x0000000600087824 */ /* 0x000fca00078e02ff */
[----:B-1----:R-:W-:-:S04]  /*0f80*/  IADD3 R6, P0, PT, R8, R2, RZ ;  /* 0x0000000208067210 */ /* 0x002fc80007f1e0ff */
[----:B------:R-:W-:Y:S01]  /*0f90*/  LEA.HI.X.SX32 R7, R8, R3, 0x1, P0 ;  /* 0x0000000308077211 */ /* 0x000fe200000f0eff */
[----:B--2---:R0:W-:Y:S04]  /*0fa0*/  ST.E.U8 desc[UR4][R4.64+0x1], R15 ;  /* 0x0000010f04007985 */ /* 0x0041e8000c101104 */
[----:B------:R-:W2:Y:S02]  /*0fb0*/  LDG.E.U8 R8, desc[UR6][R6.64] ;  /* 0x0000000606087981 */ /* 0x000ea4000c1e1100 */
[----:B--2---:R-:W-:Y:S01]  /*0fc0*/  ISETP.NE.AND P0, PT, R8, 0x42, PT ;  /* 0x000000420800780c */ /* 0x004fe20003f05270 */
[----:B------:R-:W-:-:S12]  /*0fd0*/  IMAD.MOV.U32 R8, RZ, RZ, RZ ;  /* 0x000000ffff087224 */ /* 0x000fd800078e00ff */
[----:B0-----:R-:W-:Y:S05]  /*0fe0*/  @!P0 BRA `(.L_x_8) ;  /* 0x0000000000748947 */ /* 0x001fea0003800000 */
        /* <DEDUP_REMOVED lines=27> */
[----:B--2---:R-:W-:-:S04]  /*11a0*/  ISETP.NE.AND P0, PT, R8, 0x42, PT ;  /* 0x000000420800780c */ /* 0x004fc80003f05270 */
[----:B------:R-:W-:-:S09]  /*11b0*/  SEL R8, RZ, 0x5, P0 ;  /* 0x00000005ff087807 */ /* 0x000fd20000000000 */
.L_x_8:
[----:B------:R-:W-:Y:S02]  /*11c0*/  ISETP.GE.U32.AND P1, PT, R8, R9, PT ;  /* 0x000000090800720c */ /* 0x000fe40003f26070 */
[----:B------:R-:W-:Y:S02]  /*11d0*/  R2UR UR4, R18 ;  /* 0x00000000120472ca */ /* 0x000fe400000e0000 */
[----:B------:R-:W-:-:S09]  /*11e0*/  R2UR UR5, R19 ;  /* 0x00000000130572ca */ /* 0x000fd200000e0000 */
[C---:B------:R-:W-:Y:S02]  /*11f0*/  @P1 VIADD R10, R8.reuse, 0x1 ;  /* 0x00000001080a1836 */ /* 0x040fe40000000000 */
[----:B------:R-:W-:-:S04]  /*1200*/  @!P1 VIADD R10, R8, 0xffffffff ;  /* 0xffffffff080a9836 */ /* 0x000fc80000000000 */
[C---:B------:R-:W-:Y:S01]  /*1210*/  VIADD R9, R10.reuse, 0xfffffffa ;  /* 0xfffffffa0a097836 */ /* 0x040fe20000000000 */
[C---:B------:R-:W-:Y:S02]  /*1220*/  ISETP.GE.AND P2, PT, R10.reuse, RZ, PT ;  /* 0x000000ff0a00720c */ /* 0x040fe40003f46270 */
[----:B------:R-:W-:-:S11]  /*1230*/  ISETP.GT.AND P0, PT, R10, 0x5, PT ;  /* 0x000000050a00780c */ /* 0x000fd60003f04270 */
[----:B------:R-:W-:-:S05]  /*1240*/  @!P2 VIADD R10, R10, 0x6 ;  /* 0x000000060a0aa836 */ /* 0x000fca0000000000 */
[----:B------:R-:W-:-:S04]  /*1250*/  SEL R9, R9, R10, P0 ;  /* 0x0000000a09097207 */ /* 0x000fc80000000000 */
[----:B------:R-:W-:-:S04]  /*1260*/  IADD3 R10, P0, PT, R9, R6, RZ ;  /* 0x00000006090a7210 */ /* 0x000fc80007f1e0ff */
[----:B------:R-:W-:-:S06]  /*1270*/  LEA.HI.X.SX32 R11, R9, R7, 0x1, P0 ;  /* 0x00000007090b7211 */ /* 0x000fcc00000f0eff */
[----:B------:R-:W2:Y:S01]  /*1280*/  LDG.E.U8 R11, desc[UR4][R10.64] ;  /* 0x000000040a0b7981 */ /* 0x000ea2000c1e1100 */
[C---:B------:R-:W-:Y:S02]  /*1290*/  @P1 VIADD R12, R8.reuse, 0x2 ;  /* 0x00000002080c1836 */ /* 0x040fe40000000000 */
[----:B------:R-:W-:-:S04]  /*12a0*/  @!P1 VIADD R12, R8, 0xfffffffe ;  /* 0xfffffffe080c9836 */ /* 0x000fc80000000000 */
[C---:B------:R-:W-:Y:S01]  /*12b0*/  VIADD R9, R12.reuse, 0xfffffffa ;  /* 0xfffffffa0c097836 */ /* 0x040fe20000000000 */
[C---:B------:R-:W-:Y:S02]  /*12c0*/  ISETP.GE.AND P2, PT, R12.reuse, RZ, PT ;  /* 0x000000ff0c00720c */ /* 0x040fe40003f46270 */
[----:B------:R-:W-:-:S11]  /*12d0*/  ISETP.GT.AND P0, PT, R12, 0x5, PT ;  /* 0x000000050c00780c */ /* 0x000fd60003f04270 */
[----:B------:R-:W-:-:S05]  /*12e0*/  @!P2 VIADD R12, R12, 0x6 ;  /* 0x000000060c0ca836 */ /* 0x000fca0000000000 */
[----:B------:R-:W-:-:S04]  /*12f0*/  SEL R9, R9, R12, P0 ;  /* 0x0000000c09097207 */ /* 0x000fc80000000000 */
[----:B------:R-:W-:Y:S02]  /*1300*/  IADD3 R6, P0, PT, R9, R6, RZ ;  /* 0x0000000609067210 */ /* 0x000fe40007f1e0ff */
[----:B------:R-:W-:-:S05]  /*1310*/  SHF.R.S32.HI R13, RZ, 0x1f, R9 ;  /* 0x0000001fff0d7819 */ /* 0x000fca0000011409 */
[----:B------:R-:W-:-:S05]  /*1320*/  IMAD.X R7, R13, 0x1, R7, P0 ;  /* 0x000000010d077824 */ /* 0x000fca00000e0607 */
[----:B------:R-:W3:Y:S01]  /*1330*/  LDG.E.U8 R10, desc[UR4][R6.64] ;  /* 0x00000004060a7981 */ /* 0x000ee2000c1e1100 */
[----:B------:R-:W-:Y:S02]  /*1340*/  R2UR UR6, R18 ;  /* 0x00000000120672ca */ /* 0x000fe400000e0000 */
[----:B------:R-:W-:Y:S01]  /*1350*/  R2UR UR7, R19 ;  /* 0x00000000130772ca */ /* 0x000fe200000e0000 */
[----:B--2---:R0:W-:-:S12]  /*1360*/  ST.E.U8 desc[UR4][R4.64+0x2], R11 ;  /* 0x0000020b04007985 */ /* 0x0041d8000c101104 */
[----:B------:R1:W2:Y:S01]  /*1370*/  LDG.E.U8 R13, desc[UR6][R6.64] ;  /* 0x00000006060d7981 */ /* 0x0002a2000c1e1100 */
[C---:B------:R-:W-:Y:S02]  /*1380*/  @P1 VIADD R15, R8.reuse, 0x3 ;  /* 0x00000003080f1836 */ /* 0x040fe40000000000 */
[----:B------:R-:W-:-:S04]  /*1390*/  @!P1 VIADD R15, R8, 0xfffffffd ;  /* 0xfffffffd080f9836 */ /* 0x000fc80000000000 */
[C---:B------:R-:W-:Y:S01]  /*13a0*/  VIADD R8, R15.reuse, 0xfffffffa ;  /* 0xfffffffa0f087836 */ /* 0x040fe20000000000 */
[C---:B------:R-:W-:Y:S02]  /*13b0*/  ISETP.GE.AND P1, PT, R15.reuse, RZ, PT ;  /* 0x000000ff0f00720c */ /* 0x040fe40003f26270 */
[----:B------:R-:W-:-:S11]  /*13c0*/  ISETP.GT.AND P0, PT, R15, 0x5, PT ;  /* 0x000000050f00780c */ /* 0x000fd60003f04270 */
[----:B------:R-:W-:Y:S01]  /*13d0*/  @!P1 VIADD R15, R15, 0x6 ;  /* 0x000000060f0f9836 */ /* 0x000fe20000000000 */
[----:B---3--:R-:W-:-:S13]  /*13e0*/  ISETP.NE.AND P2, PT, R10, 0x43, PT ;  /* 0x000000430a00780c */ /* 0x008fda0003f45270 */
[----:B------:R-:W-:-:S04]  /*13f0*/  @!P2 SEL R9, R8, R15, P0 ;  /* 0x0000000f0809a207 */ /* 0x000fc80000000000 */
[----:B-1----:R-:W-:-:S04]  /*1400*/  IADD3 R6, P0, PT, R9, R2, RZ ;  /* 0x0000000209067210 */ /* 0x002fc80007f1e0ff */
[----:B------:R-:W-:Y:S01]  /*1410*/  LEA.HI.X.SX32 R7, R9, R3, 0x1, P0 ;  /* 0x0000000309077211 */ /* 0x000fe200000f0eff */
[----:B--2---:R0:W-:Y:S04]  /*1420*/  ST.E.U8 desc[UR4][R4.64+0x3], R13 ;  /* 0x0000030d04007985 */ /* 0x0041e8000c101104 */
[----:B------:R-:W2:Y:S01]  /*1430*/  LDG.E.U8 R8, desc[UR6][R6.64] ;  /* 0x0000000606087981 */ /* 0x000ea2000c1e1100 */
[----:B------:R-:W-:Y:S01]  /*1440*/  IMAD.MOV.U32 R15, RZ, RZ, RZ ;  /* 0x000000ffff0f7224 */ /* 0x000fe200078e00ff */
[----:B--2---:R-:W-:-:S13]  /*1450*/  ISETP.NE.AND P0, PT, R8, 0x43, PT ;  /* 0x000000430800780c */ /* 0x004fda0003f05270 */
[----:B0-----:R-:W-:Y:S05]  /*1460*/  @!P0 BRA `(.L_x_9) ;  /* 0x0000000000a48947 */ /* 0x001fea0003800000 */
[----:B------:R-:W-:Y:S02]  /*1470*/  R2UR UR4, R18 ;  /* 0x00000000120472ca */ /* 0x000fe400000e0000 */
[----:B------:R-:W-:-:S13]  /*1480*/  R2UR UR5, R19 ;  /* 0x00000000130572ca */ /* 0x000fda00000e0000 */
[----:B------:R-:W2:Y:S01]  /*1490*/  LDG.E.U8 R8, desc[UR4][R6.64+0x6] ;  /* 0x0000060406087981 */ /* 0x000ea2000c1e1100 */
[----:B------:R-:W-:Y:S01]  /*14a0*/  IMAD.MOV.U32 R15, RZ, RZ, 0x1 ;  /* 0x00000001ff0f7424 */ /* 0x000fe200078e00ff */
[----:B--2---:R-:W-:-:S13]  /*14b0*/  ISETP.NE.AND P0, PT, R8, 0x43, PT ;  /* 0x000000430800780c */ /* 0x004fda0003f05270 */
[----:B------:R-:W-:Y:S05]  /*14c0*/  @!P0 BRA `(.L_x_9) ;  /* 0x00000000008c8947 */ /* 0x000fea0003800000 */
[----:B------:R-:W-:Y:S01]  /*14d0*/  VIADD R11, R9, 0xc ;  /* 0x0000000c090b7836 */ /* 0x000fe20000000000 */
[----:B------:R-:W-:Y:S02]  /*14e0*/  R2UR UR4, R18 ;  /* 0x00000000120472ca */ /* 0x000fe400000e0000 */
[----:B------:R-:W-:Y:S02]  /*14f0*/  R2UR UR5, R19 ;  /* 0x00000000130572ca */ /* 0x000fe400000e0000 */
[----:B------:R-:W-:-:S05]  /*1500*/  IADD3 R10, P0, PT, R11, R2, RZ ;  /* 0x000000020b0a7210 */ /* 0x000fca0007f1e0ff */
[----:B------:R-:W-:-:S06]  /*1510*/  IMAD.X R11, RZ, RZ, R3, P0 ;  /* 0x000000ffff0b7224 */ /* 0x000fcc00000e0603 */
        /* <DEDUP_REMOVED lines=27> */
[----:B------:R-:W2:Y:S02]  /*16d0*/  LDG.E.U8 R2, desc[UR4][R2.64] ;  /* 0x0000000402027981 */ /* 0x000ea4000c1e1100 */
[----:B--2---:R-:W-:-:S04]  /*16e0*/  ISETP.NE.AND P0, PT, R2, 0x43, PT ;  /* 0x000000430200780c */ /* 0x004fc80003f05270 */
[----:B------:R-:W-:-:S09]  /*16f0*/  SEL R15, RZ, 0x5, P0 ;  /* 0x00000005ff0f7807 */ /* 0x000fd20000000000 */
.L_x_9:
[C---:B------:R-:W-:Y:S01]  /*1700*/  ISETP.GE.AND P1, PT, R15.reuse, R0, PT ;  /* 0x000000000f00720c */ /* 0x040fe20003f26270 */
[----:B------:R-:W-:Y:S01]  /*1710*/  VIADD R3, R15, 0xffffffff ;  /* 0xffffffff0f037836 */ /* 0x000fe20000000000 */
[----:B------:R-:W-:Y:S02]  /*1720*/  R2UR UR4, R18 ;  /* 0x00000000120472ca */ /* 0x000fe400000e0000 */
[----:B------:R-:W-:-:S09]  /*1730*/  R2UR UR5, R19 ;  /* 0x00000000130572ca */ /* 0x000fd200000e0000 */
        /* <DEDUP_REMOVED lines=9> */
[----:B------:R0:W2:Y:S01]  /*17d0*/  LDG.E.U8 R9, desc[UR4][R2.64] ;  /* 0x0000000402097981 */ /* 0x0000a2000c1e1100 */
[C---:B------:R-:W-:Y:S01]  /*17e0*/  VIADD R11, R15.reuse, 0xfffffffe ;  /* 0xfffffffe0f0b7836 */ /* 0x040fe20000000000 */
[----:B------:R-:W-:Y:S01]  /*17f0*/  R2UR UR6, R18 ;  /* 0x00000000120672ca */ /* 0x000fe200000e0000 */
[----:B------:R-:W-:Y:S01]  /*1800*/  @P1 VIADD R11, R15, 0x2 ;  /* 0x000000020f0b1836 */ /* 0x000fe20000000000 */
[----:B------:R-:W-:-:S03]  /*1810*/  R2UR UR7, R19 ;  /* 0x00000000130772ca */ /* 0x000fc600000e0000 */
[C---:B------:R-:W-:Y:S01]  /*1820*/  VIADD R0, R11.reuse, 0xfffffffa ;  /* 0xfffffffa0b007836 */ /* 0x040fe20000000000 */
[C---:B------:R-:W-:Y:S02]  /*1830*/  ISETP.GE.AND P1, PT, R11.reuse, RZ, PT ;  /* 0x000000ff0b00720c */ /* 0x040fe40003f26270 */
[----:B------:R-:W-:-:S11]  /*1840*/  ISETP.GT.AND P0, PT, R11, 0x5, PT ;  /* 0x000000050b00780c */ /* 0x000fd60003f04270 */
[----:B------:R-:W-:-:S05]  /*1850*/  @!P1 VIADD R11, R11, 0x6 ;  /* 0x000000060b0b9836 */ /* 0x000fca0000000000 */
[----:B------:R-:W-:-:S05]  /*1860*/  SEL R0, R0, R11, P0 ;  /* 0x0000000b00007207 */ /* 0x000fca0000000000 */
[----:B------:R-:W-:-:S05]  /*1870*/  IMAD R11, R0, 0x6, RZ ;  /* 0x00000006000b7824 */ /* 0x000fca00078e02ff */
[----:B0-----:R-:W-:-:S04]  /*1880*/  IADD3 R2, P0, PT, R11, R6, RZ ;  /* 0x000000060b027210 */ /* 0x001fc80007f1e0ff */
[----:B------:R-:W-:Y:S01]  /*1890*/  LEA.HI.X.SX32 R3, R11, R7, 0x1, P0 ;  /* 0x000000070b037211 */ /* 0x000fe200000f0eff */
[----:B--2---:R-:W-:Y:S05]  /*18a0*/  ST.E.U8 desc[UR4][R4.64+0x4], R9 ;  /* 0x0000040904007985 */ /* 0x004fea000c101104 */
[----:B------:R-:W2:Y:S04]  /*18b0*/  LDG.E.U8 R3, desc[UR6][R2.64] ;  /* 0x0000000602037981 */ /* 0x000ea8000c1e1100 */
[----:B--2---:R0:W-:Y:S02]  /*18c0*/  ST.E.U8 desc[UR4][R4.64+0x5], R3 ;  /* 0x0000050304007985 */ /* 0x0041e4000c101104 */
[----:B0-----:R-:W-:-:S06]  /*18d0*/  CS2R R2, SR_CLOCKLO ;  /* 0x0000000000027805 */ /* 0x001fcc0000015000 */
[----:B------:R-:W-:Y:S01]  /*18e0*/  LOP3.LUT R0, R2, 0xaad26b49, RZ, 0x3c, !PT ;  /* 0xaad26b4902007812 */ /* 0x000fe200078e3cff */
[----:B------:R-:W-:Y:S01]  /*18f0*/  BSSY.RECONVERGENT B1, `(.L_x_10) ;  /* 0x0000417000017945 */ /* 0x000fe20003800200 */
[----:B------:R-:W-:Y:S02]  /*1900*/  LOP3.LUT R2, R3, 0xf7dcefdd, RZ, 0x3c, !PT ;  /* 0xf7dcefdd03027812 */ /* 0x000fe400078e3cff */
[----:B------:R-:W-:Y:S01]  /*1910*/  ISETP.NE.AND P0, PT, R22, RZ, PT ;  /* 0x000000ff1600720c */ /* 0x000fe20003f05270 */
[----:B------:R-:W-:Y:S02]  /*1920*/  IMAD R0, R0, 0x4182bed5, RZ ;  /* 0x4182bed500007824 */ /* 0x000fe400078e02ff */
[----:B------:R-:W-:Y:S02]  /*1930*/  IMAD R11, R2, -0x658354e5, RZ ;  /* 0x9a7cab1b020b7824 */ /* 0x000fe400078e02ff */
[C---:B------:R-:W-:Y:S01]  /*1940*/  VIADD R3, R0.reuse, 0x75bcd15 ;  /* 0x075bcd1500037836 */ /* 0x040fe20000000000 */
[C---:B------:R-:W-:Y:S01]  /*1950*/  LOP3.LUT R6, R0.reuse, 0x159a55e5, RZ, 0x3c, !PT ;  /* 0x159a55e500067812 */ /* 0x040fe200078e3cff */
[C---:B------:R-:W-:Y:S01]  /*1960*/  VIADD R9, R0.reuse, 0x583f19 ;  /* 0x00583f1900097836 */ /* 0x040fe20000000000 */
[----:B------:R-:W-:Y:S01]  /*1970*/  IADD3 R2, PT, PT, R0, 0x64f0c9, R11 ;  /* 0x0064f0c900027810 */ /* 0x000fe20007ffe00b */
[C---:B------:R-:W-:Y:S01]  /*1980*/  VIADD R7, R11.reuse, 0x1f123bb5 ;  /* 0x1f123bb50b077836 */ /* 0x040fe20000000000 */
[----:B------:R-:W-:-:S03]  /*1990*/  LOP3.LUT R8, R11, 0x5491333, RZ, 0x3c, !PT ;  /* 0x054913330b087812 */ /* 0x000fc600078e3cff */
[----:B------:R0:W-:Y:S04]  /*19a0*/  STL.64 [R1], R2 ;  /* 0x0000000201007387 */ /* 0x0001e80000100a00 */
[----:B------:R0:W-:Y:S04]  /*19b0*/  STL.64 [R1+0x8], R6 ;  /* 0x0000080601007387 */ /* 0x0001e80000100a00 */
[----:B------:R0:W-:Y:S01]  /*19c0*/  STL.64 [R1+0x10], R8 ;  /* 0x0000100801007387 */ /* 0x0001e20000100a00 */
[----:B------:R-:W-:Y:S05]  /*19d0*/  @!P0 BRA `(.L_x_11) ;  /* 0x0000004000208947 */ /* 0x000fea0003800000 */
[--C-:B------:R-:W-:Y:S01]  /*19e0*/  SHF.R.S32.HI R12, RZ, 0x1f, R22.reuse ;  /* 0x0000001fff0c7819 */ /* 0x100fe20000011416 */
[----:B------:R-:W-:Y:S02]  /*19f0*/  IMAD.MOV.U32 R13, RZ, RZ, R22 ;  /* 0x000000ffff0d7224 */ /* 0x000fe400078e0016 */
[----:B------:R-:W-:-:S07]  /*1a00*/  IMAD.MOV.U32 R14, RZ, RZ, RZ ;  /* 0x000000ffff0e7224 */ /* 0x000fce00078e00ff */
.L_x_26:
[----:B------:R-:W-:Y:S01]  /*1a10*/  LOP3.LUT R25, R13, 0x3, RZ, 0xc0, !PT ;  /* 0x000000030d197812 */ /* 0x000fe200078ec0ff */
[----:B------:R-:W-:Y:S03]  /*1a20*/  BSSY.RECONVERGENT B0, `(.L_x_12) ;  /* 0x00003fd000007945 */ /* 0x000fe60003800200 */
[----:B------:R-:W-:-:S04]  /*1a30*/  ISETP.NE.U32.AND P0, PT, R25, RZ, PT ;  /* 0x000000ff1900720c */ /* 0x000fc80003f05070 */
[----:B------:R-:W-:-:S13]  /*1a40*/  ISETP.NE.AND.EX P0, PT, RZ, RZ, PT, P0 ;  /* 0x000000ffff00720c */ /* 0x000fda0003f05300 */
[----:B-1----:R-:W-:Y:S05]  /*1a50*/  @!P0 BRA `(.L_x_13) ;  /* 0x0000003c00e48947 */ /* 0x002fea0003800000 */
[----:B0-----:R-:W0:Y:S01]  /*1a60*/  LDC.64 R8, c[0x4][0x8] ;  /* 0x01000200ff087b82 */ /* 0x001e220000000a00 */
[----:B------:R-:W-:Y:S01]  /*1a70*/  BSSY.RECONVERGENT B2, `(.L_x_14) ;  /* 0x000014e000027945 */ /* 0x000fe20003800200 */
[----:B------:R-:W-:Y:S01]  /*1a80*/  IMAD.MOV.U32 R0, RZ, RZ, RZ ;  /* 0x000000ffff007224 */ /* 0x000fe200078e00ff */
[----:B------:R-:W-:Y:S01]  /*1a90*/  CS2R R2, SRZ ;  /* 0x0000000000027805 */ /* 0x000fe2000001ff00 */
[----:B------:R-:W-:Y:S01]  /*1aa0*/  IMAD.MOV.U32 R20, RZ, RZ, RZ ;  /* 0x000000ffff147224 */ /* 0x000fe200078e00ff */
[----:B------:R-:W-:Y:S01]  /*1ab0*/  CS2R R6, SRZ ;  /* 0x0000000000067805 */ /* 0x000fe2000001ff00 */
[----:B0-----:R-:W-:-:S07]  /*1ac0*/  IMAD.WIDE.U32 R8, R14, 0xc80, R8 ;  /* 0x00000c800e087825 */ /* 0x001fce00078e0008 */
.L_x_17:
[----:B------:R-:W-:-:S06]  /*1ad0*/  IMAD R15, R20, 0x4, R1 ;  /* 0x00000004140f7824 */ /* 0x000fcc00078e0201 */
[----:B------:R-:W5:Y:S01]  /*1ae0*/  LDL R15, [R15+0x4] ;  /* 0x000004000f0f7983 */ /* 0x000f620000100800 */
[----:B------:R-:W-:Y:S01]  /*1af0*/  BSSY.RECONVERGENT B3, `(.L_x_15) ;  /* 0x0000142000037945 */ /* 0x000fe20003800200 */
[----:B------:R-:W-:Y:S02]  /*1b00*/  IMAD.SHL.U32 R21, R20, 0x20, RZ ;  /* 0x0000002014157824 */ /* 0x000fe400078e00ff */
[----:B------:R-:W-:-:S07]  /*1b10*/  IMAD.MOV.U32 R24, RZ, RZ, RZ ;  /* 0x000000ffff187224 */ /* 0x000fce00078e00ff */
.L_x_16:
[----:B-----5:R-:W-:-:S04]  /*1b20*/  SHF.R.U32.HI R28, RZ, R24, R15 ;  /* 0x00000018ff1c7219 */ /* 0x020fc8000001160f */
[----:B------:R-:W-:-:S04]  /*1b30*/  LOP3.LUT R10, R28, 0x1, RZ, 0xc0, !PT ;  /* 0x000000011c0a7812 */ /* 0x000fc800078ec0ff */
[----:B------:R-:W-:Y:S01]  /*1b40*/  ISETP.NE.U32.AND P0, PT, R10, 0x1, PT ;  /* 0x000000010a00780c */ /* 0x000fe20003f05070 */
[----:B------:R-:W-:-:S03]  /*1b50*/  IMAD.IADD R10, R21, 0x1, R24 ;  /* 0x00000001150a7824 */ /* 0x000fc600078e0218 */
[----:B------:R-:W-:Y:S01]  /*1b60*/  R2P PR, R28, 0x7e ;  /* 0x0000007e1c007804 */ /* 0x000fe20000000000 */
[----:B------:R-:W-:-:S04]  /*1b70*/  IMAD R11, R10, 0x5, RZ ;  /* 0x000000050a0b7824 */ /* 0x000fc800078e02ff */
[----:B------:R-:W-:-:S04]  /*1b80*/  IMAD.WIDE.U32 R10, R11, 0x4, R8 ;  /* 0x000000040b0a7825 */ /* 0x000fc800078e0008 */
[C---:B------:R-:W-:Y:S02]  /*1b90*/  @!P0 R2UR UR4, R18.reuse ;  /* 0x00000000120482ca */ /* 0x040fe400000e0000 */
[C---:B------:R-:W-:Y:S02]  /*1ba0*/  @!P0 R2UR UR5, R19.reuse ;  /* 0x00000000130582ca */ /* 0x040fe400000e0000 */
[C---:B------:R-:W-:Y:S02]  /*1bb0*/  @P1 R2UR UR6, R18.reuse ;  /* 0x00000000120612ca */ /* 0x040fe400000e0000 */
[C---:B------:R-:W-:Y:S02]  /*1bc0*/  @P1 R2UR UR7, R19.reuse ;  /* 0x00000000130712ca */ /* 0x040fe400000e0000 */
[----:B------:R-:W-:Y:S02]  /*1bd0*/  @P2 R2UR UR8, R18 ;  /* 0x00000000120822ca */ /* 0x000fe400000e0000 */
[----:B------:R-:W-:-:S05]  /*1be0*/  @P2 R2UR UR9, R19 ;  /* 0x00000000130922ca */ /* 0x000fca00000e0000 */
[----:B------:R-:W2:Y:S01]  /*1bf0*/  @!P0 LDG.E R23, desc[UR4][R10.64] ;  /* 0x000000040a178981 */ /* 0x000ea2000c1e1900 */
[C---:B------:R-:W-:Y:S02]  /*1c00*/  @P3 R2UR UR4, R18.reuse ;  /* 0x00000000120432ca */ /* 0x040fe400000e0000 */
[C---:B------:R-:W-:Y:S01]  /*1c10*/  @P3 R2UR UR5, R19.reuse ;  /* 0x00000000130532ca */ /* 0x040fe200000e0000 */
[----:B------:R-:W3:Y:S01]  /*1c20*/  @P1 LDG.E R27, desc[UR6][R10.64+0x14] ;  /* 0x000014060a1b1981 */ /* 0x000ee2000c1e1900 */
[C---:B------:R-:W-:Y:S02]  /*1c30*/  @!P0 R2UR UR6, R18.reuse ;  /* 0x00000000120682ca */ /* 0x040fe400000e0000 */
[C---:B------:R-:W-:Y:S01]  /*1c40*/  @!P0 R2UR UR7, R19.reuse ;  /* 0x00000000130782ca */ /* 0x040fe200000e0000 */
[----:B------:R-:W4:Y:S01]  /*1c50*/  @P2 LDG.E R33, desc[UR8][R10.64+0x28] ;  /* 0x000028080a212981 */ /* 0x000f22000c1e1900 */
[----:B------:R-:W-:Y:S02]  /*1c60*/  @!P0 R2UR UR8, R18 ;  /* 0x00000000120882ca */ /* 0x000fe400000e0000 */
[----:B------:R-:W-:-:S05]  /*1c70*/  @!P0 R2UR UR9, R19 ;  /* 0x00000000130982ca */ /* 0x000fca00000e0000 */
[----:B------:R-:W4:Y:S01]  /*1c80*/  @P3 LDG.E R35, desc[UR4][R10.64+0x3c] ;  /* 0x00003c040a233981 */ /* 0x000f22000c1e1900 */
[C---:B------:R-:W-:Y:S02]  /*1c90*/  @!P0 R2UR UR4, R18.reuse ;  /* 0x00000000120482ca */ /* 0x040fe400000e0000 */
[C---:B------:R-:W-:Y:S01]  /*1ca0*/  @!P0 R2UR UR5, R19.reuse ;  /* 0x00000000130582ca */ /* 0x040fe200000e0000 */
[----:B------:R-:W4:Y:S01]  /*1cb0*/  @!P0 LDG.E R30, desc[UR6][R10.64+0x8] ;  /* 0x000008060a1e8981 */ /* 0x000f22000c1e1900 */
[C---:B------:R-:W-:Y:S02]  /*1cc0*/  @P4 R2UR UR10, R18.reuse ;  /* 0x00000000120a42ca */ /* 0x040fe400000e0000 */
[----:B------:R-:W-:Y:S01]  /*1cd0*/  @P4 R2UR UR11, R19 ;  /* 0x00000000130b42ca */ /* 0x000fe200000e0000 */
[----:B------:R-:W4:Y:S08]  /*1ce0*/  @!P0 LDG.E R31, desc[UR8][R10.64+0xc] ;  /* 0x00000c080a1f8981 */ /* 0x000f30000c1e1900 */
[----:B------:R-:W4:Y:S01]  /*1cf0*/  @!P0 LDG.E R29, desc[UR4][R10.64+0x4] ;  /* 0x000004040a1d8981 */ /* 0x000f22000c1e1900 */
[----:B------:R-:W-:-:S02]  /*1d00*/  @P1 R2UR UR6, R18 ;  /* 0x00000000120612ca */ /* 0x000fc400000e0000 */
[C---:B------:R-:W-:Y:S01]  /*1d10*/  @P1 R2UR UR7, R19.reuse ;  /* 0x00000000130712ca */ /* 0x040fe200000e0000 */
[----:B------:R-:W4:Y:S01]  /*1d20*/  @P4 LDG.E R37, desc[UR10][R10.64+0x50] ;  /* 0x0000500a0a254981 */ /* 0x000f22000c1e1900 */
[C---:B------:R-:W-:Y:S02]  /*1d30*/  @P5 R2UR UR12, R18.reuse ;  /* 0x00000000120c52ca */ /* 0x040fe400000e0000 */
[C---:B------:R-:W-:Y:S01]  /*1d40*/  @P5 R2UR UR13, R19.reuse ;  /* 0x00000000130d52ca */ /* 0x040fe200000e0000 */
[----:B------:R-:W4:Y:S01]  /*1d50*/  @!P0 LDG.E R26, desc[UR4][R10.64+0x10] ;  /* 0x000010040a1a8981 */ /* 0x000f22000c1e1900 */
[C---:B------:R-:W-:Y:S02]  /*1d60*/  @P1 R2UR UR8, R18.reuse ;  /* 0x00000000120812ca */ /* 0x040fe400000e0000 */
[----:B------:R-:W-:Y:S02]  /*1d70*/  @P1 R2UR UR9, R19 ;  /* 0x00000000130912ca */ /* 0x000fe400000e0000 */
[----:B------:R-:W-:-:S02]  /*1d80*/  @P1 R2UR UR10, R18 ;  /* 0x00000000120a12ca */ /* 0x000fc400000e0000 */
[C---:B------:R-:W-:Y:S02]  /*1d90*/  @P1 R2UR UR11, R19.reuse ;  /* 0x00000000130b12ca */ /* 0x040fe400000e0000 */
[----:B------:R-:W-:Y:S02]  /*1da0*/  @P1 R2UR UR4, R18 ;  /* 0x00000000120412ca */ /* 0x000fe400000e0000 */
[----:B------:R-:W-:-:S13]  /*1db0*/  @P1 R2UR UR5, R19 ;  /* 0x00000000130512ca */ /* 0x000fda00000e0000 */
[----:B------:R-:W4:Y:S01]  /*1dc0*/  @P1 LDG.E R32, desc[UR4][R10.64+0x24] ;  /* 0x000024040a201981 */ /* 0x000f22000c1e1900 */
[----:B--2---:R-:W-:-:S03]  /*1dd0*/  @!P0 LOP3.LUT R0, R0, R23, RZ, 0x3c, !PT ;  /* 0x0000001700008212 */ /* 0x004fc600078e3cff */
[----:B------:R-:W2:Y:S01]  /*1de0*/  @P5 LDG.E R23, desc[UR12][R10.64+0x64] ;  /* 0x0000640c0a175981 */ /* 0x000ea2000c1e1900 */
[----:B---3--:R-:W-:-:S03]  /*1df0*/  @P1 LOP3.LUT R0, R0, R27, RZ, 0x3c, !PT ;  /* 0x0000001b00001212 */ /* 0x008fc600078e3cff */
[----:B------:R-:W3:Y:S01]  /*1e00*/  @P1 LDG.E R27, desc[UR6][R10.64+0x18] ;  /* 0x000018060a1b1981 */ /* 0x000ee2000c1e1900 */
[----:B------:R-:W-:Y:S02]  /*1e10*/  @P2 R2UR UR6, R18 ;  /* 0x00000000120622ca */ /* 0x000fe400000e0000 */
[----:B------:R-:W-:Y:S02]  /*1e20*/  @P2 R2UR UR7, R19 ;  /* 0x00000000130722ca */ /* 0x000fe400000e0000 */
[----:B----4-:R-:W-:Y:S02]  /*1e30*/  @!P0 LOP3.LUT R3, R3, R30, RZ, 0x3c, !PT ;  /* 0x0000001e03038212 */ /* 0x010fe400078e3cff */
[----:B------:R-:W4:Y:S01]  /*1e40*/  @P1 LDG.E R30, desc[UR8][R10.64+0x1c] ;  /* 0x00001c080a1e1981 */ /* 0x000f22000c1e1900 */
[----:B------:R-:W-:-:S08]  /*1e50*/  @!P0 LOP3.LUT R6, R6, R31, RZ, 0x3c, !PT ;  /* 0x0000001f06068212 */ /* 0x000fd000078e3cff */
[----:B------:R-:W4:Y:S01]  /*1e60*/  @P2 LDG.E R31, desc[UR6][R10.64+0x2c] ;  /* 0x00002c060a1f2981 */ /* 0x000f22000c1e1900 */
[----:B------:R-:W-:-:S03]  /*1e70*/  @!P0 LOP3.LUT R2, R2, R29, RZ, 0x3c, !PT ;  /* 0x0000001d02028212 */ /* 0x000fc600078e3cff */
[----:B------:R-:W4:Y:S01]  /*1e80*/  @P1 LDG.E R29, desc[UR10][R10.64+0x20] ;  /* 0x0000200a0a1d1981 */ /* 0x000f22000c1e1900 */
[C---:B------:R-:W-:Y:S02]  /*1e90*/  @P2 R2UR UR12, R18.reuse ;  /* 0x00000000120c22ca */ /* 0x040fe400000e0000 */
[C---:B------:R-:W-:Y:S02]  /*1ea0*/  @P2 R2UR UR13, R19.reuse ;  /* 0x00000000130d22ca */ /* 0x040fe400000e0000 */
[----:B------:R-:W-:Y:S02]  /*1eb0*/  @P2 R2UR UR4, R18 ;  /* 0x00000000120422ca */ /* 0x000fe400000e0000 */
[----:B------:R-:W-:Y:S02]  /*1ec0*/  @P2 R2UR UR5, R19 ;  /* 0x00000000130522ca */ /* 0x000fe400000e0000 */
[----:B------:R-:W-:Y:S02]  /*1ed0*/  @P2 LOP3.LUT R0, R0, R33, RZ, 0x3c, !PT ;  /* 0x0000002100002212 */ /* 0x000fe400078e3cff */
[----:B------:R-:W-:-:S02]  /*1ee0*/  @P6 R2UR UR14, R18 ;  /* 0x00000000120e62ca */ /* 0x000fc400000e0000 */
[C---:B------:R-:W-:Y:S02]  /*1ef0*/  @P6 R2UR UR15, R19.reuse ;  /* 0x00000000130f62ca */ /* 0x040fe400000e0000 */
[----:B------:R-:W-:Y:S01]  /*1f00*/  @P3 R2UR UR10, R18 ;  /* 0x00000000120a32ca */ /* 0x000fe200000e0000 */
[----:B------:R-:W4:Y:S01]  /*1f10*/  @P2 LDG.E R34, desc[UR12][R10.64+0x30] ;  /* 0x0000300c0a222981 */ /* 0x000f22000c1e1900 */
[C---:B------:R-:W-:Y:S02]  /*1f20*/  @P3 R2UR UR11, R19.reuse ;  /* 0x00000000130b32ca */ /* 0x040fe400000e0000 */
[----:B------:R-:W-:Y:S02]  /*1f30*/  @P3 LOP3.LUT R0, R0, R35, RZ, 0x3c, !PT ;  /* 0x0000002300003212 */ /* 0x000fe400078e3cff */
[----:B------:R-:W-:Y:S02]  /*1f40*/  @P3 R2UR UR8, R18 ;  /* 0x00000000120832ca */ /* 0x000fe400000e0000 */
[----:B------:R-:W-:-:S02]  /*1f50*/  @P3 R2UR UR9, R19 ;  /* 0x00000000130932ca */ /* 0x000fc400000e0000 */
[----:B------:R-:W-:Y:S02]  /*1f60*/  @P3 R2UR UR12, R18 ;  /* 0x00000000120c32ca */ /* 0x000fe400000e0000 */
[----:B------:R-:W-:Y:S02]  /*1f70*/  @P3 R2UR UR13, R19 ;  /* 0x00000000130d32ca */ /* 0x000fe400000e0000 */
[----:B------:R-:W-:Y:S02]  /*1f80*/  @P4 LOP3.LUT R0, R0, R37, RZ, 0x3c, !PT ;  /* 0x0000002500004212 */ /* 0x000fe400078e3cff */
[----:B------:R-:W-:Y:S02]  /*1f90*/  @!P0 LOP3.LUT R7, R7, R26, RZ, 0x3c, !PT ;  /* 0x0000001a07078212 */ /* 0x000fe400078e3cff */
[----:B------:R-:W4:Y:S02]  /*1fa0*/  @P2 LDG.E R26, desc[UR6][R10.64+0x38] ;  /* 0x000038060a1a2981 */ /* 0x000f24000c1e1900 */
[----:B------:R-:W-:-:S02]  /*1fb0*/  @P1 LOP3.LUT R7, R7, R32, RZ, 0x3c, !PT ;  /* 0x0000002007071212 */ /* 0x000fc400078e3cff */
[----:B---3--:R-:W-:Y:S02]  /*1fc0*/  @P1 LOP3.LUT R2, R2, R27, RZ, 0x3c, !PT ;  /* 0x0000001b02021212 */ /* 0x008fe400078e3cff */
[----:B------:R-:W3:Y:S01]  /*1fd0*/  @P2 LDG.E R27, desc[UR4][R10.64+0x34] ;  /* 0x000034040a1b2981 */ /* 0x000ee2000c1e1900 */
[----:B------:R-:W-:Y:S02]  /*1fe0*/  @P3 R2UR UR4, R18 ;  /* 0x00000000120432ca */ /* 0x000fe400000e0000 */
[----:B------:R-:W-:Y:S02]  /*1ff0*/  @P3 R2UR UR5, R19 ;  /* 0x00000000130532ca */ /* 0x000fe400000e0000 */
[----:B--2---:R-:W-:Y:S02]  /*2000*/  @P5 LOP3.LUT R0, R0, R23, RZ, 0x3c, !PT ;  /* 0x0000001700005212 */ /* 0x004fe400078e3cff */
[----:B------:R-:W2:Y:S01]  /*2010*/  @P6 LDG.E R23, desc[UR14][R10.64+0x78] ;  /* 0x0000780e0a176981 */ /* 0x000ea2000c1e1900 */
[----:B----4-:R-:W-:-:S03]  /*2020*/  @P1 LOP3.LUT R3, R3, R30, RZ, 0x3c, !PT ;  /* 0x0000001e03031212 */ /* 0x010fc600078e3cff */
[----:B------:R-:W4:Y:S01]  /*2030*/  @P3 LDG.E R30, desc[UR10][R10.64+0x44] ;  /* 0x0000440a0a1e3981 */ /* 0x000f22000c1e1900 */
[----:B------:R-:W-:-:S03]  /*2040*/  @P2 LOP3.LUT R2, R2, R31, RZ, 0x3c, !PT ;  /* 0x0000001f02022212 */ /* 0x000fc600078e3cff */
[----:B------:R-:W4:Y:S04]  /*2050*/  @P3 LDG.E R31, desc[UR12][R10.64+0x48] ;  /* 0x0000480c0a1f3981 */ /* 0x000f28000c1e1900 */
[----:B------:R-:W4:Y:S01]  /*2060*/  @P3 LDG.E R32, desc[UR4][R10.64+0x4c] ;  /* 0x00004c040a203981 */ /* 0x000f22000c1e1900 */
[----:B------:R-:W-:-:S03]  /*2070*/  @P1 LOP3.LUT R6, R6, R29, RZ, 0x3c, !PT ;  /* 0x0000001d06061212 */ /* 0x000fc600078e3cff */
[----:B------:R-:W4:Y:S01]  /*2080*/  @P3 LDG.E R29, desc[UR8][R10.64+0x40] ;  /* 0x000040080a1d3981 */ /* 0x000f22000c1e1900 */
[----:B------:R-:W-:Y:S02]  /*2090*/  LOP3.LUT P0, RZ, R28, 0x80, RZ, 0xc0, !PT ;  /* 0x000000801cff7812 */ /* 0x000fe4000780c0ff */
[C---:B------:R-:W-:Y:S02]  /*20a0*/  @P4 R2UR UR6, R18.reuse ;  /* 0x00000000120642ca */ /* 0x040fe400000e0000 */
[C---:B------:R-:W-:Y:S02]  /*20b0*/  @P4 R2UR UR7, R19.reuse ;  /* 0x00000000130742ca */ /* 0x040fe400000e0000 */
[C---:B------:R-:W-:Y:S02]  /*20c0*/  @P4 R2UR UR4, R18.reuse ;  /* 0x00000000120442ca */ /* 0x040fe400000e0000 */
[----:B------:R-:W-:Y:S02]  /*20d0*/  @P4 R2UR UR5, R19 ;  /* 0x00000000130542ca */ /* 0x000fe400000e0000 */
[----:B------:R-:W-:-:S02]  /*20e0*/  @P4 R2UR UR8, R18 ;  /* 0x00000000120842ca */ /* 0x000fc400000e0000 */
[C---:B------:R-:W-:Y:S02]  /*20f0*/  @P4 R2UR UR9, R19.reuse ;  /* 0x00000000130942ca */ /* 0x040fe400000e0000 */
[C---:B------:R-:W-:Y:S02]  /*2100*/  @P0 R2UR UR18, R18.reuse ;  /* 0x00000000121202ca */ /* 0x040fe400000e0000 */
[C---:B------:R-:W-:Y:S01]  /*2110*/  @P0 R2UR UR19, R19.reuse ;  /* 0x00000000131302ca */ /* 0x040fe200000e0000 */
[----:B------:R-:W4:Y:S01]  /*2120*/  @P4 LDG.E R33, desc[UR6][R10.64+0x54] ;  /* 0x000054060a214981 */ /* 0x000f22000c1e1900 */
[C---:B------:R-:W-:Y:S02]  /*2130*/  @P5 R2UR UR10, R18.reuse ;  /* 0x00000000120a52ca */ /* 0x040fe400000e0000 */
[----:B------:R-:W-:Y:S02]  /*2140*/  @P5 R2UR UR11, R19 ;  /* 0x00000000130b52ca */ /* 0x000fe400000e0000 */
[----:B------:R-:W-:-:S02]  /*2150*/  @P5 R2UR UR12, R18 ;  /* 0x00000000120c52ca */ /* 0x000fc400000e0000 */
[C---:B------:R-:W-:Y:S02]  /*2160*/  @P5 R2UR UR13, R19.reuse ;  /* 0x00000000130d52ca */ /* 0x040fe400000e0000 */
[C---:B------:R-:W-:Y:S02]  /*2170*/  @P5 R2UR UR14, R18.reuse ;  /* 0x00000000120e52ca */ /* 0x040fe400000e0000 */
[C---:B------:R-:W-:Y:S02]  /*2180*/  @P5 R2UR UR15, R19.reuse ;  /* 0x00000000130f52ca */ /* 0x040fe400000e0000 */
[----:B------:R-:W-:Y:S02]  /*2190*/  @P5 R2UR UR16, R18 ;  /* 0x00000000121052ca */ /* 0x000fe400000e0000 */
[----:B------:R-:W-:Y:S02]  /*21a0*/  @P5 R2UR UR17, R19 ;  /* 0x00000000131152ca */ /* 0x000fe400000e0000 */
[----:B------:R-:W-:-:S02]  /*21b0*/  @P2 LOP3.LUT R3, R3, R34, RZ, 0x3c, !PT ;  /* 0x0000002203032212 */ /* 0x000fc400078e3cff */
[----:B------:R-:W-:Y:S02]  /*21c0*/  @P2 LOP3.LUT R7, R7, R26, RZ, 0x3c, !PT ;  /* 0x0000001a07072212 */ /* 0x000fe400078e3cff */
[----:B------:R-:W4:Y:S07]  /*21d0*/  @P4 LDG.E R26, desc[UR4][R10.64+0x58] ;  /* 0x000058040a1a4981 */ /* 0x000f2e000c1e1900 */
[----:B------:R-:W4:Y:S01]  /*21e0*/  @P5 LDG.E R34, desc[UR16][R10.64+0x74] ;  /* 0x000074100a225981 */ /* 0x000f22000c1e1900 */
[----:B---3--:R-:W-:-:S03]  /*21f0*/  @P2 LOP3.LUT R6, R6, R27, RZ, 0x3c, !PT ;  /* 0x0000001b06062212 */ /* 0x008fc600078e3cff */
[----:B------:R-:W3:Y:S01]  /*2200*/  @P4 LDG.E R27, desc[UR6][R10.64+0x5c] ;  /* 0x00005c060a1b4981 */ /* 0x000ee2000c1e1900 */
[----:B--2---:R-:W-:-:S03]  /*2210*/  @P6 LOP3.LUT R0, R0, R23, RZ, 0x3c, !PT ;  /* 0x0000001700006212 */ /* 0x004fc600078e3cff */
[----:B------:R-:W2:Y:S01]  /*2220*/  @P0 LDG.E R23, desc[UR18][R10.64+0x8c] ;  /* 0x00008c120a170981 */ /* 0x000ea2000c1e1900 */
[----:B----4-:R-:W-:-:S03]  /*2230*/  @P3 LOP3.LUT R3, R3, R30, RZ, 0x3c, !PT ;  /* 0x0000001e03033212 */ /* 0x010fc600078e3cff */
[----:B------:R-:W4:Y:S01]  /*2240*/  @P4 LDG.E R30, desc[UR8][R10.64+0x60] ;  /* 0x000060080a1e4981 */ /* 0x000f22000c1e1900 */
[----:B------:R-:W-:-:S03]  /*2250*/  @P3 LOP3.LUT R6, R6, R31, RZ, 0x3c, !PT ;  /* 0x0000001f06063212 */ /* 0x000fc600078e3cff */
[----:B------:R-:W4:Y:S01]  /*2260*/  @P5 LDG.E R31, desc[UR14][R10.64+0x70] ;  /* 0x0000700e0a1f5981 */ /* 0x000f22000c1e1900 */
[----:B------:R-:W-:-:S03]  /*2270*/  @P3 LOP3.LUT R7, R7, R32, RZ, 0x3c, !PT ;  /* 0x0000002007073212 */ /* 0x000fc600078e3cff */
[----:B------:R-:W4:Y:S01]  /*2280*/  @P5 LDG.E R32, desc[UR12][R10.64+0x6c] ;  /* 0x00006c0c0a205981 */ /* 0x000f22000c1e1900 */
[----:B------:R-:W-:-:S03]  /*2290*/  @P3 LOP3.LUT R2, R2, R29, RZ, 0x3c, !PT ;  /* 0x0000001d02023212 */ /* 0x000fc600078e3cff */
[----:B------:R-:W4:Y:S01]  /*22a0*/  @P5 LDG.E R29, desc[UR10][R10.64+0x68] ;  /* 0x0000680a0a1d5981 */ /* 0x000f22000c1e1900 */
[C---:B------:R-:W-:Y:S02]  /*22b0*/  @P6 R2UR UR4, R18.reuse ;  /* 0x00000000120462ca */ /* 0x040fe400000e0000 */
[C---:B------:R-:W-:Y:S02]  /*22c0*/  @P6 R2UR UR5, R19.reuse ;  /* 0x00000000130562ca */ /* 0x040fe400000e0000 */
[C---:B------:R-:W-:Y:S02]  /*22d0*/  @P6 R2UR UR6, R18.reuse ;  /* 0x00000000120662ca */ /* 0x040fe400000e0000 */
[C---:B------:R-:W-:Y:S02]  /*22e0*/  @P6 R2UR UR7, R19.reuse ;  /* 0x00000000130762ca */ /* 0x040fe400000e0000 */
[----:B------:R-:W-:Y:S02]  /*22f0*/  @P6 R2UR UR8, R18 ;  /* 0x00000000120862ca */ /* 0x000fe400000e0000 */
[----:B------:R-:W-:-:S02]  /*2300*/  @P6 R2UR UR9, R19 ;  /* 0x00000000130962ca */ /* 0x000fc400000e0000 */
[C---:B------:R-:W-:Y:S02]  /*2310*/  @P6 R2UR UR10, R18.reuse ;  /* 0x00000000120a62ca */ /* 0x040fe400000e0000 */
[C---:B------:R-:W-:Y:S02]  /*2320*/  @P6 R2UR UR11, R19.reuse ;  /* 0x00000000130b62ca */ /* 0x040fe400000e0000 */
[C---:B------:R-:W-:Y:S02]  /*2330*/  @P0 R2UR UR12, R18.reuse ;  /* 0x00000000120c02ca */ /* 0x040fe400000e0000 */
[C---:B------:R-:W-:Y:S02]  /*2340*/  @P0 R2UR UR13, R19.reuse ;  /* 0x00000000130d02ca */ /* 0x040fe400000e0000 */
[----:B------:R-:W-:Y:S02]  /*2350*/  @P0 R2UR UR14, R18 ;  /* 0x00000000120e02ca */ /* 0x000fe400000e0000 */
[----:B------:R-:W-:-:S02]  /*2360*/  @P0 R2UR UR15, R19 ;  /* 0x00000000130f02ca */ /* 0x000fc400000e0000 */
[----:B------:R-:W-:Y:S02]  /*2370*/  @P0 R2UR UR16, R18 ;  /* 0x00000000121002ca */ /* 0x000fe400000e0000 */
[----:B------:R-:W-:Y:S02]  /*2380*/  @P0 R2UR UR17, R19 ;  /* 0x00000000131102ca */ /* 0x000fe400000e0000 */
[----:B------:R-:W-:Y:S02]  /*2390*/  @P4 LOP3.LUT R2, R2, R33, RZ, 0x3c, !PT ;  /* 0x0000002102024212 */ /* 0x000fe400078e3cff */
[----:B------:R-:W-:Y:S02]  /*23a0*/  @P4 LOP3.LUT R3, R3, R26, RZ, 0x3c, !PT ;  /* 0x0000001a03034212 */ /* 0x000fe400078e3cff */
[----:B------:R-:W4:Y:S01]  /*23b0*/  @P6 LDG.E R26, desc[UR6][R10.64+0x80] ;  /* 0x000080060a1a6981 */ /* 0x000f22000c1e1900 */
[----:B---3--:R-:W-:-:S03]  /*23c0*/  @P4 LOP3.LUT R6, R6, R27, RZ, 0x3c, !PT ;  /* 0x0000001b06064212 */ /* 0x008fc600078e3cff */
[----:B------:R-:W3:Y:S01]  /*23d0*/  @P6 LDG.E R27, desc[UR8][R10.64+0x84] ;  /* 0x000084080a1b6981 */ /* 0x000ee2000c1e1900 */
[----:B--2---:R-:W-:-:S03]  /*23e0*/  @P0 LOP3.LUT R0, R0, R23, RZ, 0x3c, !PT ;  /* 0x0000001700000212 */ /* 0x004fc600078e3cff */
[----:B------:R-:W2:Y:S01]  /*23f0*/  @P6 LDG.E R23, desc[UR4][R10.64+0x7c] ;  /* 0x00007c040a176981 */ /* 0x000ea2000c1e1900 */
[----:B----4-:R-:W-:-:S03]  /*2400*/  @P4 LOP3.LUT R7, R7, R30, RZ, 0x3c, !PT ;  /* 0x0000001e07074212 */ /* 0x010fc600078e3cff */
[----:B------:R-:W4:Y:S01]  /*2410*/  @P6 LDG.E R30, desc[UR10][R10.64+0x88] ;  /* 0x0000880a0a1e6981 */ /* 0x000f22000c1e1900 */
[----:B------:R-:W-:Y:S02]  /*2420*/  @P5 LOP3.LUT R6, R6, R31, RZ, 0x3c, !PT ;  /* 0x0000001f06065212 */ /* 0x000fe400078e3cff */
[----:B------:R-:W-:Y:S01]  /*2430*/  @P5 LOP3.LUT R7, R7, R34, RZ, 0x3c, !PT ;  /* 0x0000002207075212 */ /* 0x000fe200078e3cff */
[----:B------:R-:W4:Y:S01]  /*2440*/  @P0 LDG.E R31, desc[UR16][R10.64+0x98] ;  /* 0x000098100a1f0981 */ /* 0x000f22000c1e1900 */
[----:B------:R-:W-:-:S03]  /*2450*/  @P5 LOP3.LUT R3, R3, R32, RZ, 0x3c, !PT ;  /* 0x0000002003035212 */ /* 0x000fc600078e3cff */
[----:B------:R-:W4:Y:S01]  /*2460*/  @P0 LDG.E R32, desc[UR14][R10.64+0x94] ;  /* 0x0000940e0a200981 */ /* 0x000f22000c1e1900 */
[----:B------:R-:W-:-:S03]  /*2470*/  @P5 LOP3.LUT R2, R2, R29, RZ, 0x3c, !PT ;  /* 0x0000001d02025212 */ /* 0x000fc600078e3cff */
[----:B------:R-:W4:Y:S04]  /*2480*/  @P0 LDG.E R29, desc[UR12][R10.64+0x90] ;  /* 0x0000900c0a1d0981 */ /* 0x000f28000c1e1900 */
[----:B------:R-:W4:Y:S01]  /*2490*/  @P0 LDG.E R34, desc[UR18][R10.64+0x9c] ;  /* 0x00009c120a220981 */ /* 0x000f22000c1e1900 */
[----:B------:R-:W-:Y:S02]  /*24a0*/  @P6 LOP3.LUT R3, R3, R26, RZ, 0x3c, !PT ;  /* 0x0000001a03036212 */ /* 0x000fe400078e3cff */
[----:B---3--:R-:W-:Y:S02]  /*24b0*/  @P6 LOP3.LUT R6, R6, R27, RZ, 0x3c, !PT ;  /* 0x0000001b06066212 */ /* 0x008fe400078e3cff */
[----:B--2---:R-:W-:Y:S02]  /*24c0*/  @P6 LOP3.LUT R2, R2, R23, RZ, 0x3c, !PT ;  /* 0x0000001702026212 */ /* 0x004fe400078e3cff */
[----:B----4-:R-:W-:-:S02]  /*24d0*/  @P6 LOP3.LUT R7, R7, R30, RZ, 0x3c, !PT ;  /* 0x0000001e07076212 */ /* 0x010fc400078e3cff */
[----:B------:R-:W-:Y:S02]  /*24e0*/  @P0 LOP3.LUT R6, R6, R31, RZ, 0x3c, !PT ;  /* 0x0000001f06060212 */ /* 0x000fe400078e3cff */
[----:B------:R-:W-:Y:S02]  /*24f0*/  @P0 LOP3.LUT R3, R3, R32, RZ, 0x3c, !PT ;  /* 0x0000002003030212 */ /* 0x000fe400078e3cff */
[----:B------:R-:W-:Y:S02]  /*2500*/  @P0 LOP3.LUT R2, R2, R29, RZ, 0x3c, !PT ;  /* 0x0000001d02020212 */ /* 0x000fe400078e3cff */
[----:B------:R-:W-:Y:S02]  /*2510*/  @P0 LOP3.LUT R7, R7, R34, RZ, 0x3c, !PT ;  /* 0x0000002207070212 */ /* 0x000fe400078e3cff */
[----:B------:R-:W-:-:S13]  /*2520*/  R2P PR, R28.B1, 0x7f ;  /* 0x0000007f1c007804 */ /* 0x000fda0000001000 */
[C---:B------:R-:W-:Y:S02]  /*2530*/  @P0 R2UR UR4, R18.reuse ;  /* 0x00000000120402ca */ /* 0x040fe400000e0000 */
[C---:B------:R-:W-:Y:S02]  /*2540*/  @P0 R2UR UR5, R19.reuse ;  /* 0x00000000130502ca */ /* 0x040fe400000e0000 */
[----:B------:R-:W-:Y:S02]  /*2550*/  @P1 R2UR UR6, R18 ;  /* 0x00000000120612ca */ /* 0x000fe400000e0000 */
[----:B------:R-:W-:-:S09]  /*2560*/  @P1 R2UR UR7, R19 ;  /* 0x00000000130712ca */ /* 0x000fd200000e0000 */
[----:B------:R-:W2:Y:S04]  /*2570*/  @P0 LDG.E R23, desc[UR4][R10.64+0xa0] ;  /* 0x0000a0040a170981 */ /* 0x000ea8000c1e1900 */
[----:B------:R-:W3:Y:S01]  /*2580*/  @P1 LDG.E R29, desc[UR6][R10.64+0xb4] ;  /* 0x0000b4060a1d1981 */ /* 0x000ee2000c1e1900 */
[C---:B------:R-:W-:Y:S02]  /*2590*/  @P2 R2UR UR4, R18.reuse ;  /* 0x00000000120422ca */ /* 0x040fe400000e0000 */
[C---:B------:R-:W-:Y:S02]  /*25a0*/  @P2 R2UR UR5, R19.reuse ;  /* 0x00000000130522ca */ /* 0x040fe400000e0000 */
[----:B------:R-:W-:Y:S02]  /*25b0*/  @P3 R2UR UR6, R18 ;  /* 0x00000000120632ca */ /* 0x000fe400000e0000 */
[----:B------:R-:W-:-:S02]  /*25c0*/  @P3 R2UR UR7, R19 ;  /* 0x00000000130732ca */ /* 0x000fc400000e0000 */
[----:B------:R-:W-:Y:S02]  /*25d0*/  @P0 R2UR UR8, R18 ;  /* 0x00000000120802ca */ /* 0x000fe400000e0000 */
[----:B------:R-:W-:-:S05]  /*25e0*/  @P0 R2UR UR9, R19 ;  /* 0x00000000130902ca */ /* 0x000fca00000e0000 */
[----:B------:R-:W4:Y:S01]  /*25f0*/  @P2 LDG.E R31, desc[UR4][R10.64+0xc8] ;  /* 0x0000c8040a1f2981 */ /* 0x000f22000c1e1900 */
[C---:B------:R-:W-:Y:S02]  /*2600*/  @P0 R2UR UR4, R18.reuse ;  /* 0x00000000120402ca */ /* 0x040fe400000e0000 */
[C---:B------:R-:W-:Y:S01]  /*2610*/  @P0 R2UR UR5, R19.reuse ;  /* 0x00000000130502ca */ /* 0x040fe200000e0000 */
[----:B------:R-:W4:Y:S01]  /*2620*/  @P3 LDG.E R33, desc[UR6][R10.64+0xdc] ;  /* 0x0000dc060a213981 */ /* 0x000f22000c1e1900 */
[C---:B------:R-:W-:Y:S02]  /*2630*/  @P0 R2UR UR6, R18.reuse ;  /* 0x00000000120602ca */ /* 0x040fe400000e0000 */
[----:B------:R-:W-:Y:S01]  /*2640*/  @P0 R2UR UR7, R19 ;  /* 0x00000000130702ca */ /* 0x000fe200000e0000 */
[----:B------:R-:W4:Y:S08]  /*2650*/  @P0 LDG.E R26, desc[UR8][R10.64+0xb0] ;  /* 0x0000b0080a1a0981 */ /* 0x000f30000c1e1900 */
[----:B------:R-:W4:Y:S04]  /*2660*/  @P0 LDG.E R27, desc[UR4][R10.64+0xa4] ;  /* 0x0000a4040a1b0981 */ /* 0x000f28000c1e1900 */
[----:B------:R-:W4:Y:S01]  /*2670*/  @P0 LDG.E R34, desc[UR6][R10.64+0xa8] ;  /* 0x0000a8060a220981 */ /* 0x000f22000c1e1900 */
[----:B------:R-:W-:-:S02]  /*2680*/  @P4 R2UR UR6, R18 ;  /* 0x00000000120642ca */ /* 0x000fc400000e0000 */
[----:B------:R-:W-:Y:S02]  /*2690*/  @P4 R2UR UR7, R19 ;  /* 0x00000000130742ca */ /* 0x000fe400000e0000 */
[----:B--2---:R-:W-:-:S11]  /*26a0*/  @P0 LOP3.LUT R0, R0, R23, RZ, 0x3c, !PT ;  /* 0x0000001700000212 */ /* 0x004fd600078e3cff */
[----:B------:R-:W2:Y:S01]  /*26b0*/  @P4 LDG.E R23, desc[UR6][R10.64+0xf0] ;  /* 0x0000f0060a174981 */ /* 0x000ea2000c1e1900 */
[----:B---3--:R-:W-:-:S03]  /*26c0*/  @P1 LOP3.LUT R0, R0, R29, RZ, 0x3c, !PT ;  /* 0x0000001d00001212 */ /* 0x008fc600078e3cff */
[----:B------:R-:W3:Y:S01]  /*26d0*/  @P0 LDG.E R29, desc[UR4][R10.64+0xac] ;  /* 0x0000ac040a1d0981 */ /* 0x000ee2000c1e1900 */
[C---:B------:R-:W-:Y:S02]  /*26e0*/  @P2 R2UR UR8, R18.reuse ;  /* 0x00000000120822ca */ /* 0x040fe400000e0000 */
[C---:B------:R-:W-:Y:S02]  /*26f0*/  @P2 R2UR UR9, R19.reuse ;  /* 0x00000000130922ca */ /* 0x040fe400000e0000 */
[C---:B------:R-:W-:Y:S02]  /*2700*/  @P1 R2UR UR10, R18.reuse ;  /* 0x00000000120a12ca */ /* 0x040fe400000e0000 */
[C---:B------:R-:W-:Y:S02]  /*2710*/  @P1 R2UR UR11, R19.reuse ;  /* 0x00000000130b12ca */ /* 0x040fe400000e0000 */
[----:B------:R-:W-:Y:S02]  /*2720*/  @P3 R2UR UR4, R18 ;  /* 0x00000000120432ca */ /* 0x000fe400000e0000 */
[----:B------:R-:W-:-:S05]  /*2730*/  @P3 R2UR UR5, R19 ;  /* 0x00000000130532ca */ /* 0x000fca00000e0000 */
[----:B------:R-:W3:Y:S01]  /*2740*/  @P2 LDG.E R32, desc[UR8][R10.64+0xd8] ;  /* 0x0000d8080a202981 */ /* 0x000ee2000c1e1900 */
[C---:B------:R-:W-:Y:S02]  /*2750*/  @P5 R2UR UR8, R18.reuse ;  /* 0x00000000120852ca */ /* 0x040fe400000e0000 */
[C---:B------:R-:W-:Y:S01]  /*2760*/  @P5 R2UR UR9, R19.reuse ;  /* 0x00000000130952ca */ /* 0x040fe200000e0000 */
[----:B------:R-:W3:Y:S04]  /*2770*/  @P1 LDG.E R36, desc[UR10][R10.64+0xc4] ;  /* 0x0000c40a0a241981 */ /* 0x000ee8000c1e1900 */
[----:B------:R-:W3:Y:S01]  /*2780*/  @P3 LDG.E R30, desc[UR4][R10.64+0xec] ;  /* 0x0000ec040a1e3981 */ /* 0x000ee2000c1e1900 */
[----:B------:R-:W-:Y:S02]  /*2790*/  @P1 R2UR UR4, R18 ;  /* 0x00000000120412ca */ /* 0x000fe400000e0000 */
[----:B------:R-:W-:-:S02]  /*27a0*/  @P1 R2UR UR5, R19 ;  /* 0x00000000130512ca */ /* 0x000fc400000e0000 */
[----:B----4-:R-:W-:Y:S02]  /*27b0*/  @P0 LOP3.LUT R7, R7, R26, RZ, 0x3c, !PT ;  /* 0x0000001a07070212 */ /* 0x010fe400078e3cff */
[----:B------:R-:W-:Y:S01]  /*27c0*/  @P0 LOP3.LUT R2, R2, R27, RZ, 0x3c, !PT ;  /* 0x0000001b02020212 */ /* 0x000fe200078e3cff */
[----:B------:R-:W4:Y:S01]  /*27d0*/  @P4 LDG.E R26, desc[UR6][R10.64+0x100] ;  /* 0x000100060a1a4981 */ /* 0x000f22000c1e1900 */
[C---:B------:R-:W-:Y:S02]  /*27e0*/  @P6 R2UR UR12, R18.reuse ;  /* 0x00000000120c62ca */ /* 0x040fe400000e0000 */
[C---:B------:R-:W-:Y:S01]  /*27f0*/  @P6 R2UR UR13, R19.reuse ;  /* 0x00000000130d62ca */ /* 0x040fe200000e0000 */
[----:B------:R-:W4:Y:S01]  /*2800*/  @P5 LDG.E R27, desc[UR8][R10.64+0x104] ;  /* 0x000104080a1b5981 */ /* 0x000f22000c1e1900 */
[----:B------:R-:W-:Y:S02]  /*2810*/  @P2 R2UR UR8, R18 ;  /* 0x00000000120822ca */ /* 0x000fe400000e0000 */
[----:B------:R-:W-:-:S02]  /*2820*/  @P2 R2UR UR9, R19 ;  /* 0x00000000130922ca */ /* 0x000fc400000e0000 */
[----:B------:R-:W-:Y:S02]  /*2830*/  @P2 LOP3.LUT R0, R0, R31, RZ, 0x3c, !PT ;  /* 0x0000001f00002212 */ /* 0x000fe400078e3cff */
[----:B------:R-:W4:Y:S01]  /*2840*/  @P1 LDG.E R31, desc[UR4][R10.64+0xb8] ;  /* 0x0000b8040a1f1981 */ /* 0x000f22000c1e1900 */
[----:B------:R-:W-:Y:S02]  /*2850*/  @P1 R2UR UR6, R18 ;  /* 0x00000000120612ca */ /* 0x000fe400000e0000 */
[----:B------:R-:W-:Y:S02]  /*2860*/  @P1 R2UR UR7, R19 ;  /* 0x00000000130712ca */ /* 0x000fe400000e0000 */
[----:B------:R-:W-:Y:S02]  /*2870*/  @P3 LOP3.LUT R0, R0, R33, RZ, 0x3c, !PT ;  /* 0x0000002100003212 */ /* 0x000fe400078e3cff */
[----:B------:R-:W4:Y:S01]  /*2880*/  @P6 LDG.E R33, desc[UR12][R10.64+0x118] ;  /* 0x0001180c0a216981 */ /* 0x000f22000c1e1900 */
[----:B------:R-:W-:-:S02]  /*2890*/  @P0 LOP3.LUT R3, R3, R34, RZ, 0x3c, !PT ;  /* 0x0000002203030212 */ /* 0x000fc400078e3cff */
[----:B--2---:R-:W-:-:S06]  /*28a0*/  @P4 LOP3.LUT R0, R0, R23, RZ, 0x3c, !PT ;  /* 0x0000001700004212 */ /* 0x004fcc00078e3cff */
[----:B------:R-:W2:Y:S01]  /*28b0*/  @P1 LDG.E R23, desc[UR6][R10.64+0xc0] ;  /* 0x0000c0060a171981 */ /* 0x000ea2000c1e1900 */
[----:B---3--:R-:W-:-:S03]  /*28c0*/  @P0 LOP3.LUT R6, R6, R29, RZ, 0x3c, !PT ;  /* 0x0000001d06060212 */ /* 0x008fc600078e3cff */
[----:B------:R-:W3:Y:S01]  /*28d0*/  @P2 LDG.E R29, desc[UR8][R10.64+0xcc] ;  /* 0x0000cc080a1d2981 */ /* 0x000ee2000c1e1900 */
[----:B------:R-:W-:-:S03]  /*28e0*/  LOP3.LUT P0, RZ, R28, 0x8000, RZ, 0xc0, !PT ;  /* 0x000080001cff7812 */ /* 0x000fc6000780c0ff */
[----:B------:R-:W3:Y:S01]  /*28f0*/  @P1 LDG.E R28, desc[UR4][R10.64+0xbc] ;  /* 0x0000bc040a1c1981 */ /* 0x000ee2000c1e1900 */
[C---:B------:R-:W-:Y:S02]  /*2900*/  @P5 R2UR UR10, R18.reuse ;  /* 0x00000000120a52ca */ /* 0x040fe400000e0000 */
[C---:B------:R-:W-:Y:S02]  /*2910*/  @P5 R2UR UR11, R19.reuse ;  /* 0x00000000130b52ca */ /* 0x040fe400000e0000 */
[C---:B------:R-:W-:Y:S02]  /*2920*/  @P2 R2UR UR4, R18.reuse ;  /* 0x00000000120422ca */ /* 0x040fe400000e0000 */
[----:B------:R-:W-:Y:S02]  /*2930*/  @P2 R2UR UR5, R19 ;  /* 0x00000000130522ca */ /* 0x000fe400000e0000 */
[----:B------:R-:W-:Y:S02]  /*2940*/  @P2 R2UR UR6, R18 ;  /* 0x00000000120622ca */ /* 0x000fe400000e0000 */
[----:B------:R-:W-:-:S02]  /*2950*/  @P1 LOP3.LUT R7, R7, R36, RZ, 0x3c, !PT ;  /* 0x0000002407071212 */ /* 0x000fc400078e3cff */
[----:B------:R-:W-:-:S03]  /*2960*/  @P2 R2UR UR7, R19 ;  /* 0x00000000130722ca */ /* 0x000fc600000e0000 */
[----:B------:R-:W3:Y:S01]  /*2970*/  @P5 LDG.E R34, desc[UR10][R10.64+0x114] ;  /* 0x0001140a0a225981 */ /* 0x000ee2000c1e1900 */
[----:B------:R-:W-:Y:S02]  /*2980*/  @P2 LOP3.LUT R7, R7, R32, RZ, 0x3c, !PT ;  /* 0x0000002007072212 */ /* 0x000fe400078e3cff */
[C---:B------:R-:W-:Y:S02]  /*2990*/  @P3 R2UR UR8, R18.reuse ;  /* 0x00000000120832ca */ /* 0x040fe400000e0000 */
[C---:B------:R-:W-:Y:S02]  /*29a0*/  @P3 R2UR UR9, R19.reuse ;  /* 0x00000000130932ca */ /* 0x040fe400000e0000 */
[----:B------:R-:W-:Y:S02]  /*29b0*/  @P6 R2UR UR14, R18 ;  /* 0x00000000120e62ca */ /* 0x000fe400000e0000 */
[----:B------:R-:W-:Y:S02]  /*29c0*/  @P6 R2UR UR15, R19 ;  /* 0x00000000130f62ca */ /* 0x000fe400000e0000 */
[----:B------:R-:W-:-:S02]  /*29d0*/  @P3 LOP3.LUT R7, R7, R30, RZ, 0x3c, !PT ;  /* 0x0000001e07073212 */ /* 0x000fc400078e3cff */
[C---:B------:R-:W-:Y:S02]  /*29e0*/  @P3 R2UR UR10, R18.reuse ;  /* 0x00000000120a32ca */ /* 0x040fe400000e0000 */
[----:B----4-:R-:W-:Y:S02]  /*29f0*/  @P4 LOP3.LUT R7, R7, R26, RZ, 0x3c, !PT ;  /* 0x0000001a07074212 */ /* 0x010fe400078e3cff */
[----:B------:R-:W4:Y:S01]  /*2a00*/  @P2 LDG.E R26, desc[UR4][R10.64+0xd0] ;  /* 0x0000d0040a1a2981 */ /* 0x000f22000c1e1900 */
[C---:B------:R-:W-:Y:S02]  /*2a10*/  @P3 R2UR UR11, R19.reuse ;  /* 0x00000000130b32ca */ /* 0x040fe400000e0000 */
[C---:B------:R-:W-:Y:S02]  /*2a20*/  @P3 R2UR UR12, R18.reuse ;  /* 0x00000000120c32ca */ /* 0x040fe400000e0000 */
[----:B------:R-:W-:Y:S01]  /*2a30*/  @P3 R2UR UR13, R19 ;  /* 0x00000000130d32ca */ /* 0x000fe200000e0000 */
[----:B------:R-:W4:Y:S01]  /*2a40*/  @P6 LDG.E R32, desc[UR14][R10.64+0x128] ;  /* 0x0001280e0a206981 */ /* 0x000f22000c1e1900 */
[----:B------:R-:W-:-:S02]  /*2a50*/  @P4 R2UR UR4, R18 ;  /* 0x00000000120442ca */ /* 0x000fc400000e0000 */
[C---:B------:R-:W-:Y:S02]  /*2a60*/  @P4 R2UR UR5, R19.reuse ;  /* 0x00000000130542ca */ /* 0x040fe400000e0000 */
[----:B------:R-:W-:Y:S02]  /*2a70*/  @P5 LOP3.LUT R0, R0, R27, RZ, 0x3c, !PT ;  /* 0x0000001b00005212 */ /* 0x000fe400078e3cff */
[----:B------:R-:W-:Y:S01]  /*2a80*/  @P1 LOP3.LUT R2, R2, R31, RZ, 0x3c, !PT ;  /* 0x0000001f02021212 */ /* 0x000fe200078e3cff */
[----:B------:R-:W4:Y:S01]  /*2a90*/  @P2 LDG.E R27, desc[UR6][R10.64+0xd4] ;  /* 0x0000d4060a1b2981 */ /* 0x000f22000c1e1900 */
[C---:B------:R-:W-:Y:S02]  /*2aa0*/  @P4 R2UR UR6, R18.reuse ;  /* 0x00000000120642ca */ /* 0x040fe400000e0000 */
[----:B------:R-:W-:Y:S01]  /*2ab0*/  @P4 R2UR UR7, R19 ;  /* 0x00000000130742ca */ /* 0x000fe200000e0000 */
[----:B------:R-:W4:Y:S01]  /*2ac0*/  @P3 LDG.E R31, desc[UR8][R10.64+0xe0] ;  /* 0x0000e0080a1f3981 */ /* 0x000f22000c1e1900 */
[----:B------:R-:W-:-:S02]  /*2ad0*/  @P4 R2UR UR8, R18 ;  /* 0x00000000120842ca */ /* 0x000fc400000e0000 */
[C---:B------:R-:W-:Y:S01]  /*2ae0*/  @P4 R2UR UR9, R19.reuse ;  /* 0x00000000130942ca */ /* 0x040fe200000e0000 */
[----:B------:R-:W4:Y:S01]  /*2af0*/  @P3 LDG.E R30, desc[UR10][R10.64+0xe4] ;  /* 0x0000e40a0a1e3981 */ /* 0x000f22000c1e1900 */
[----:B------:R-:W-:Y:S02]  /*2b00*/  @P0 R2UR UR14, R18 ;  /* 0x00000000120e02ca */ /* 0x000fe400000e0000 */
[----:B------:R-:W-:Y:S02]  /*2b10*/  @P0 R2UR UR15, R19 ;  /* 0x00000000130f02ca */ /* 0x000fe400000e0000 */
[----:B------:R-:W-:Y:S02]  /*2b20*/  @P6 LOP3.LUT R0, R0, R33, RZ, 0x3c, !PT ;  /* 0x0000002100006212 */ /* 0x000fe400078e3cff */
[----:B------:R-:W4:Y:S09]  /*2b30*/  @P3 LDG.E R33, desc[UR12][R10.64+0xe8] ;  /* 0x0000e80c0a213981 */ /* 0x000f32000c1e1900 */
[----:B------:R-:W4:Y:S01]  /*2b40*/  @P0 LDG.E R35, desc[UR14][R10.64+0x12c] ;  /* 0x00012c0e0a230981 */ /* 0x000f22000c1e1900 */
[----:B--2---:R-:W-:-:S03]  /*2b50*/  @P1 LOP3.LUT R6, R6, R23, RZ, 0x3c, !PT ;  /* 0x0000001706061212 */ /* 0x004fc600078e3cff */
[----:B------:R-:W2:Y:S01]  /*2b60*/  @P4 LDG.E R23, desc[UR8][R10.64+0xfc] ;  /* 0x0000fc080a174981 */ /* 0x000ea2000c1e1900 */
[----:B---3--:R-:W-:-:S03]  /*2b70*/  @P2 LOP3.LUT R2, R2, R29, RZ, 0x3c, !PT ;  /* 0x0000001d02022212 */ /* 0x008fc600078e3cff */
[----:B------:R-:W3:Y:S01]  /*2b80*/  @P4 LDG.E R29, desc[UR4][R10.64+0xf4] ;  /* 0x0000f4040a1d4981 */ /* 0x000ee2000c1e1900 */
[----:B------:R-:W-:-:S03]  /*2b90*/  @P1 LOP3.LUT R3, R3, R28, RZ, 0x3c, !PT ;  /* 0x0000001c03031212 */ /* 0x000fc600078e3cff */
[----:B------:R-:W3:Y:S01]  /*2ba0*/  @P4 LDG.E R28, desc[UR6][R10.64+0xf8] ;  /* 0x0000f8060a1c4981 */ /* 0x000ee2000c1e1900 */
        /* <DEDUP_REMOVED lines=15> */
[----:B------:R-:W-:Y:S02]  /*2ca0*/  @P0 R2UR UR17, R19 ;  /* 0x00000000131102ca */ /* 0x000fe400000e0000 */
[----:B----4-:R-:W-:Y:S02]  /*2cb0*/  @P2 LOP3.LUT R3, R3, R26, RZ, 0x3c, !PT ;  /* 0x0000001a03032212 */ /* 0x010fe400078e3cff */
[----:B------:R-:W-:Y:S01]  /*2cc0*/  @P0 R2UR UR18, R18 ;  /* 0x00000000121202ca */ /* 0x000fe200000e0000 */
[----:B------:R-:W4:Y:S01]  /*2cd0*/  @P5 LDG.E R26, desc[UR6][R10.64+0x10c] ;  /* 0x00010c060a1a5981 */ /* 0x000f22000c1e1900 */
[----:B------:R-:W-:-:S02]  /*2ce0*/  @P0 R2UR UR19, R19 ;  /* 0x00000000131302ca */ /* 0x000fc400000e0000 */
[----:B------:R-:W-:Y:S02]  /*2cf0*/  @P0 R2UR UR20, R18 ;  /* 0x00000000121402ca */ /* 0x000fe400000e0000 */
[----:B------:R-:W-:Y:S02]  /*2d00*/  @P0 R2UR UR21, R19 ;  /* 0x00000000131502ca */ /* 0x000fe400000e0000 */
[----:B------:R-:W-:Y:S02]  /*2d10*/  @P2 LOP3.LUT R6, R6, R27, RZ, 0x3c, !PT ;  /* 0x0000001b06062212 */ /* 0x000fe400078e3cff */
[----:B------:R-:W4:Y:S01]  /*2d20*/  @P5 LDG.E R27, desc[UR4][R10.64+0x108] ;  /* 0x000108040a1b5981 */ /* 0x000f22000c1e1900 */
[----:B------:R-:W-:Y:S02]  /*2d30*/  @P3 LOP3.LUT R2, R2, R31, RZ, 0x3c, !PT ;  /* 0x0000001f02023212 */ /* 0x000fe400078e3cff */
[----:B------:R-:W-:Y:S01]  /*2d40*/  @P5 LOP3.LUT R7, R7, R34, RZ, 0x3c, !PT ;  /* 0x0000002207075212 */ /* 0x000fe200078e3cff */
[----:B------:R-:W4:Y:S01]  /*2d50*/  @P6 LDG.E R31, desc[UR10][R10.64+0x11c] ;  /* 0x00011c0a0a1f6981 */ /* 0x000f22000c1e1900 */
[----:B------:R-:W-:-:S02]  /*2d60*/  @P3 LOP3.LUT R3, R3, R30, RZ, 0x3c, !PT ;  /* 0x0000001e03033212 */ /* 0x000fc400078e3cff */
[----:B------:R-:W-:Y:S01]  /*2d70*/  @P3 LOP3.LUT R6, R6, R33, RZ, 0x3c, !PT ;  /* 0x0000002106063212 */ /* 0x000fe200078e3cff */
[----:B------:R-:W4:Y:S01]  /*2d80*/  @P0 LDG.E R30, desc[UR18][R10.64+0x134] ;  /* 0x000134120a1e0981 */ /* 0x000f22000c1e1900 */
[----:B------:R-:W-:-:S03]  /*2d90*/  @P6 LOP3.LUT R7, R7, R32, RZ, 0x3c, !PT ;  /* 0x0000002007076212 */ /* 0x000fc600078e3cff */
[----:B------:R-:W4:Y:S01]  /*2da0*/  @P0 LDG.E R32, desc[UR22][R10.64+0x13c] ;  /* 0x00013c160a200981 */ /* 0x000f22000c1e1900 */
[----:B------:R-:W-:-:S03]  /*2db0*/  @P0 LOP3.LUT R0, R0, R35, RZ, 0x3c, !PT ;  /* 0x0000002300000212 */ /* 0x000fc600078e3cff */
[----:B------:R-:W4:Y:S04]  /*2dc0*/  @P0 LDG.E R33, desc[UR16][R10.64+0x130] ;  /* 0x000130100a210981 */ /* 0x000f28000c1e1900 */
[----:B------:R-:W4:Y:S01]  /*2dd0*/  @P0 LDG.E R35, desc[UR20][R10.64+0x138] ;  /* 0x000138140a230981 */ /* 0x000f22000c1e1900 */
[----:B--2---:R-:W-:-:S03]  /*2de0*/  @P4 LOP3.LUT R6, R6, R23, RZ, 0x3c, !PT ;  /* 0x0000001706064212 */ /* 0x004fc600078e3cff */
[----:B------:R-:W2:Y:S01]  /*2df0*/  @P6 LDG.E R23, desc[UR14][R10.64+0x124] ;  /* 0x0001240e0a176981 */ /* 0x000ea2000c1e1900 */
[----:B---3--:R-:W-:-:S03]  /*2e00*/  @P4 LOP3.LUT R2, R2, R29, RZ, 0x3c, !PT ;  /* 0x0000001d02024212 */ /* 0x008fc600078e3cff */
[----:B------:R-:W3:Y:S01]  /*2e10*/  @P5 LDG.E R29, desc[UR8][R10.64+0x110] ;  /* 0x000110080a1d5981 */ /* 0x000ee2000c1e1900 */
[----:B------:R-:W-:-:S03]  /*2e20*/  @P4 LOP3.LUT R3, R3, R28, RZ, 0x3c, !PT ;  /* 0x0000001c03034212 */ /* 0x000fc600078e3cff */
[----:B------:R-:W2:Y:S01]  /*2e30*/  @P6 LDG.E R28, desc[UR12][R10.64+0x120] ;  /* 0x0001200c0a1c6981 */ /* 0x000ea2000c1e1900 */
[----:B------:R-:W-:-:S05]  /*2e40*/  VIADD R24, R24, 0x10 ;  /* 0x0000001018187836 */ /* 0x000fca0000000000 */
[----:B------:R-:W-:Y:S02]  /*2e50*/  ISETP.NE.AND P1, PT, R24, 0x20, PT ;  /* 0x000000201800780c */ /* 0x000fe40003f25270 */
[----:B----4-:R-:W-:Y:S02]  /*2e60*/  @P5 LOP3.LUT R3, R3, R26, RZ, 0x3c, !PT ;  /* 0x0000001a03035212 */ /* 0x010fe400078e3cff */
[----:B------:R-:W-:-:S04]  /*2e70*/  @P5 LOP3.LUT R2, R2, R27, RZ, 0x3c, !PT ;  /* 0x0000001b02025212 */ /* 0x000fc800078e3cff */
[----:B------:R-:W-:Y:S02]  /*2e80*/  @P6 LOP3.LUT R2, R2, R31, RZ, 0x3c, !PT ;  /* 0x0000001f02026212 */ /* 0x000fe400078e3cff */
[----:B------:R-:W-:Y:S02]  /*2e90*/  @P0 LOP3.LUT R7, R7, R32, RZ, 0x3c, !PT ;  /* 0x0000002007070212 */ /* 0x000fe400078e3cff */
[----:B------:R-:W-:Y:S02]  /*2ea0*/  @P0 LOP3.LUT R2, R2, R33, RZ, 0x3c, !PT ;  /* 0x0000002102020212 */ /* 0x000fe400078e3cff */
[----:B---3--:R-:W-:Y:S02]  /*2eb0*/  @P5 LOP3.LUT R6, R6, R29, RZ, 0x3c, !PT ;  /* 0x0000001d06065212 */ /* 0x008fe400078e3cff */
[----:B--2---:R-:W-:Y:S02]  /*2ec0*/  @P6 LOP3.LUT R3, R3, R28, RZ, 0x3c, !PT ;  /* 0x0000001c03036212 */ /* 0x004fe400078e3cff */
[----:B------:R-:W-:-:S02]  /*2ed0*/  @P6 LOP3.LUT R6, R6, R23, RZ, 0x3c, !PT ;  /* 0x0000001706066212 */ /* 0x000fc400078e3cff */
[----:B------:R-:W-:Y:S02]  /*2ee0*/  @P0 LOP3.LUT R3, R3, R30, RZ, 0x3c, !PT ;  /* 0x0000001e03030212 */ /* 0x000fe400078e3cff */
[----:B------:R-:W-:Y:S01]  /*2ef0*/  @P0 LOP3.LUT R6, R6, R35, RZ, 0x3c, !PT ;  /* 0x0000002306060212 */ /* 0x000fe200078e3cff */
[----:B------:R-:W-:Y:S06]  /*2f00*/  @P1 BRA `(.L_x_16) ;  /* 0xffffffec00041947 */ /* 0x000fec000383ffff */
[----:B------:R-:W-:Y:S05]  /*2f10*/  BSYNC.RECONVERGENT B3 ;  /* 0x0000000000037941 */ /* 0x000fea0003800200 */
.L_x_15:
[----:B------:R-:W-:-:S05]  /*2f20*/  VIADD R20, R20, 0x1 ;  /* 0x0000000114147836 */ /* 0x000fca0000000000 */
[----:B------:R-:W-:-:S13]  /*2f30*/  ISETP.NE.AND P0, PT, R20, 0x5, PT ;  /* 0x000000051400780c */ /* 0x000fda0003f05270 */
[----:B------:R-:W-:Y:S05]  /*2f40*/  @P0 BRA `(.L_x_17) ;  /* 0xffffffe800e00947 */ /* 0x000fea000383ffff */
[----:B------:R-:W-:Y:S05]  /*2f50*/  BSYNC.RECONVERGENT B2 ;  /* 0x0000000000027941 */ /* 0x000fea0003800200 */
.L_x_14:
[----:B------:R1:W-:Y:S01]  /*2f60*/  STL.64 [R1+0x8], R2 ;  /* 0x0000080201007387 */ /* 0x0003e20000100a00 */
[----:B------:R-:W-:-:S03]  /*2f70*/  ISETP.NE.U32.AND P0, PT, R25, 0x1, PT ;  /* 0x000000011900780c */ /* 0x000fc60003f05070 */
[----:B------:R1:W-:Y:S01]  /*2f80*/  STL.64 [R1+0x10], R6 ;  /* 0x0000100601007387 */ /* 0x0003e20000100a00 */
[----:B------:R-:W-:-:S03]  /*2f90*/  ISETP.NE.AND.EX P0, PT, RZ, RZ, PT, P0 ;  /* 0x000000ffff00720c */ /* 0x000fc60003f05300 */
[----:B------:R1:W-:Y:S10]  /*2fa0*/  STL [R1+0x4], R0 ;  /* 0x0000040001007387 */ /* 0x0003f40000100800 */
[----:B-1----:R-:W-:Y:S05]  /*2fb0*/  @!P0 BRA `(.L_x_13) ;  /* 0x00000028008c8947 */ /* 0x002fea0003800000 */
[----:B------:R-:W-:Y:S01]  /*2fc0*/  BSSY.RECONVERGENT B2, `(.L_x_18) ;  /* 0x000014d000027945 */ /* 0x000fe20003800200 */
[----:B------:R-:W-:Y:S01]  /*2fd0*/  IMAD.MOV.U32 R0, RZ, RZ, RZ ;  /* 0x000000ffff007224 */ /* 0x000fe200078e00ff */
[----:B------:R-:W-:Y:S01]  /*2fe0*/  CS2R R2, SRZ ;  /* 0x0000000000027805 */ /* 0x000fe2000001ff00 */
[----:B------:R-:W-:Y:S01]  /*2ff0*/  IMAD.MOV.U32 R20, RZ, RZ, RZ ;  /* 0x000000ffff147224 */ /* 0x000fe200078e00ff */
[----:B------:R-:W-:-:S07]  /*3000*/  CS2R R6, SRZ ;  /* 0x0000000000067805 */ /* 0x000fce000001ff00 */
.L_x_21:
[----:B------:R-:W-:-:S06]  /*3010*/  IMAD R15, R20, 0x4, R1 ;  /* 0x00000004140f7824 */ /* 0x000fcc00078e0201 */
[----:B------:R-:W5:Y:S01]  /*3020*/  LDL R15, [R15+0x4] ;  /* 0x000004000f0f7983 */ /* 0x000f620000100800 */
[----:B------:R-:W-:Y:S01]  /*3030*/  BSSY.RECONVERGENT B3, `(.L_x_19) ;  /* 0x0000142000037945 */ /* 0x000fe20003800200 */
[----:B------:R-:W-:Y:S02]  /*3040*/  IMAD.SHL.U32 R21, R20, 0x20, RZ ;  /* 0x0000002014157824 */ /* 0x000fe400078e00ff */
[----:B------:R-:W-:-:S07]  /*3050*/  IMAD.MOV.U32 R24, RZ, RZ, RZ ;  /* 0x000000ffff187224 */ /* 0x000fce00078e00ff */
.L_x_20:
        /* <DEDUP_REMOVED lines=320> */
.L_x_19:
[----:B------:R-:W-:-:S05]  /*4460*/  VIADD R20, R20, 0x1 ;  /* 0x0000000114147836 */ /* 0x000fca0000000000 */
[----:B------:R-:W-:-:S13]  /*4470*/  ISETP.NE.AND P0, PT, R20, 0x5, PT ;  /* 0x000000051400780c */ /* 0x000fda0003f05270 */
[----:B------:R-:W-:Y:S05]  /*4480*/  @P0 BRA `(.L_x_21) ;  /* 0xffffffe800e00947 */ /* 0x000fea000383ffff */
[----:B------:R-:W-:Y:S05]  /*4490*/  BSYNC.RECONVERGENT B2 ;  /* 0x0000000000027941 */ /* 0x000fea0003800200 */
.L_x_18:
[----:B------:R1:W-:Y:S01]  /*44a0*/  STL.64 [R1+0x8], R2 ;  /* 0x0000080201007387 */ /* 0x0003e20000100a00 */
[----:B------:R-:W-:-:S03]  /*44b0*/  ISETP.NE.U32.AND P0, PT, R25, 0x3, PT ;  /* 0x000000031900780c */ /* 0x000fc60003f05070 */
[----:B------:R1:W-:Y:S01]  /*44c0*/  STL.64 [R1+0x10], R6 ;  /* 0x0000100601007387 */ /* 0x0003e20000100a00 */
[----:B------:R-:W-:-:S03]  /*44d0*/  ISETP.NE.AND.EX P0, PT, RZ, RZ, PT, P0 ;  /* 0x000000ffff00720c */ /* 0x000fc60003f05300 */
[----:B------:R1:W-:Y:S10]  /*44e0*/  STL [R1+0x4], R0 ;  /* 0x0000040001007387 */ /* 0x0003f40000100800 */
[----:B-1----:R-:W-:Y:S05]  /*44f0*/  @P0 BRA `(.L_x_13) ;  /* 0x00000014003c0947 */ /* 0x002fea0003800000 */
[----:B------:R-:W-:Y:S01]  /*4500*/  BSSY.RECONVERGENT B2, `(.L_x_22) ;  /* 0x000014b000027945 */ /* 0x000fe20003800200 */
[----:B------:R-:W-:Y:S01]  /*4510*/  IMAD.MOV.U32 R0, RZ, RZ, RZ ;  /* 0x000000ffff007224 */ /* 0x000fe200078e00ff */
[----:B------:R-:W-:Y:S01]  /*4520*/  CS2R R6, SRZ ;  /* 0x0000000000067805 */ /* 0x000fe2000001ff00 */
[----:B------:R-:W-:Y:S01]  /*4530*/  IMAD.MOV.U32 R20, RZ, RZ, RZ ;  /* 0x000000ffff147224 */ /* 0x000fe200078e00ff */
[----:B------:R-:W-:-:S07]  /*4540*/  CS2R R2, SRZ ;  /* 0x0000000000027805 */ /* 0x000fce000001ff00 */
.L_x_25:
[----:B------:R-:W-:-:S06]  /*4550*/  IMAD R15, R20, 0x4, R1 ;  /* 0x00000004140f7824 */ /* 0x000fcc00078e0201 */
[----:B------:R-:W5:Y:S01]  /*4560*/  LDL R15, [R15+0x4] ;  /* 0x000004000f0f7983 */ /* 0x000f620000100800 */
[----:B------:R-:W-:Y:S01]  /*4570*/  BSSY.RECONVERGENT B3, `(.L_x_23) ;  /* 0x0000140000037945 */ /* 0x000fe20003800200 */
[----:B------:R-:W-:Y:S02]  /*4580*/  IMAD.SHL.U32 R21, R20, 0x20, RZ ;  /* 0x0000002014157824 */ /* 0x000fe400078e00ff */
[----:B------:R-:W-:-:S07]  /*4590*/  IMAD.MOV.U32 R24, RZ, RZ, RZ ;  /* 0x000000ffff187224 */ /* 0x000fce00078e00ff */
.L_x_24:
        /* <DEDUP_REMOVED lines=9> */
[----:B------:R-:W-:Y:S02]  /*4630*/  @P1 R2UR UR6, R18 ;  /* 0x00000000120612ca */ /* 0x000fe400000e0000 */
[----:B------:R-:W-:-:S09]  /*4640*/  @P1 R2UR UR7, R19 ;  /* 0x00000000130712ca */ /* 0x000fd200000e0000 */
[----:B------:R-:W2:Y:S01]  /*4650*/  @!P0 LDG.E R27, desc[UR4][R10.64] ;  /* 0x000000040a1b8981 */ /* 0x000ea2000c1e1900 */
[C---:B------:R-:W-:Y:S02]  /*4660*/  @P2 R2UR UR4, R18.reuse ;  /* 0x00000000120422ca */ /* 0x040fe400000e0000 */
[C---:B------:R-:W-:Y:S01]  /*4670*/  @P2 R2UR UR5, R19.reuse ;  /* 0x00000000130522ca */ /* 0x040fe200000e0000 */
[----:B------:R-:W3:Y:S01]  /*4680*/  @P1 LDG.E R29, desc[UR6][R10.64+0x14] ;  /* 0x000014060a1d1981 */ /* 0x000ee2000c1e1900 */
[C---:B------:R-:W-:Y:S02]  /*4690*/  @P3 R2UR UR6, R18.reuse ;  /* 0x00000000120632ca */ /* 0x040fe400000e0000 */
[C---:B------:R-:W-:Y:S02]  /*46a0*/  @P3 R2UR UR7, R19.reuse ;  /* 0x00000000130732ca */ /* 0x040fe400000e0000 */
[----:B------:R-:W-:Y:S02]  /*46b0*/  @P4 R2UR UR10, R18 ;  /* 0x00000000120a42ca */ /* 0x000fe400000e0000 */
[----:B------:R-:W-:-:S02]  /*46c0*/  @P4 R2UR UR11, R19 ;  /* 0x00000000130b42ca */ /* 0x000fc400000e0000 */
[C---:B------:R-:W-:Y:S02]  /*46d0*/  @P5 R2UR UR12, R18.reuse ;  /* 0x00000000120c52ca */ /* 0x040fe400000e0000 */
[C---:B------:R-:W-:Y:S01]  /*46e0*/  @P5 R2UR UR13, R19.reuse ;  /* 0x00000000130d52ca */ /* 0x040fe200000e0000 */
[----:B------:R-:W4:Y:S04]  /*46f0*/  @P2 LDG.E R31, desc[UR4][R10.64+0x28] ;  /* 0x000028040a1f2981 */ /* 0x000f28000c1e1900 */
[----:B------:R-:W4:Y:S01]  /*4700*/  @P3 LDG.E R28, desc[UR6][R10.64+0x3c] ;  /* 0x00003c060a1c3981 */ /* 0x000f22000c1e1900 */
[C---:B------:R-:W-:Y:S02]  /*4710*/  @!P0 R2UR UR6, R18.reuse ;  /* 0x00000000120682ca */ /* 0x040fe400000e0000 */
[----:B------:R-:W-:Y:S01]  /*4720*/  @!P0 R2UR UR7, R19 ;  /* 0x00000000130782ca */ /* 0x000fe200000e0000 */
[----:B------:R-:W4:Y:S01]  /*4730*/  @P4 LDG.E R23, desc[UR10][R10.64+0x50] ;  /* 0x0000500a0a174981 */ /* 0x000f22000c1e1900 */
[----:B------:R-:W-:-:S02]  /*4740*/  @!P0 R2UR UR8, R18 ;  /* 0x00000000120882ca */ /* 0x000fc400000e0000 */
[C---:B------:R-:W-:Y:S01]  /*4750*/  @!P0 R2UR UR9, R19.reuse ;  /* 0x00000000130982ca */ /* 0x040fe200000e0000 */
[----:B------:R-:W4:Y:S01]  /*4760*/  @P5 LDG.E R25, desc[UR12][R10.64+0x64] ;  /* 0x0000640c0a195981 */ /* 0x000f22000c1e1900 */
[----:B------:R-:W-:Y:S02]  /*4770*/  @!P0 R2UR UR4, R18 ;  /* 0x00000000120482ca */ /* 0x000fe400000e0000 */
[----:B------:R-:W-:-:S05]  /*4780*/  @!P0 R2UR UR5, R19 ;  /* 0x00000000130582ca */ /* 0x000fca00000e0000 */
[----:B------:R-:W4:Y:S01]  /*4790*/  @!P0 LDG.E R26, desc[UR6][R10.64+0x8] ;  /* 0x000008060a1a8981 */ /* 0x000f22000c1e1900 */
[C---:B------:R-:W-:Y:S02]  /*47a0*/  @P1 R2UR UR6, R18.reuse ;  /* 0x00000000120612ca */ /* 0x040fe400000e0000 */
[C---:B------:R-:W-:Y:S01]  /*47b0*/  @P1 R2UR UR7, R19.reuse ;  /* 0x00000000130712ca */ /* 0x040fe200000e0000 */
[----:B------:R-:W4:Y:S01]  /*47c0*/  @!P0 LDG.E R37, desc[UR8][R10.64+0xc] ;  /* 0x00000c080a258981 */ /* 0x000f22000c1e1900 */
[----:B------:R-:W-:Y:S02]  /*47d0*/  @P1 R2UR UR8, R18 ;  /* 0x00000000120812ca */ /* 0x000fe400000e0000 */
[----:B------:R-:W-:Y:S01]  /*47e0*/  @P1 R2UR UR9, R19 ;  /* 0x00000000130912ca */ /* 0x000fe200000e0000 */
[----:B------:R-:W4:Y:S04]  /*47f0*/  @!P0 LDG.E R35, desc[UR4][R10.64+0x4] ;  /* 0x000004040a238981 */ /* 0x000f28000c1e1900 */
[----:B------:R-:W4:Y:S08]  /*4800*/  @!P0 LDG.E R30, desc[UR4][R10.64+0x10] ;  /* 0x000010040a1e8981 */ /* 0x000f30000c1e1900 */
[----:B------:R-:W4:Y:S01]  /*4810*/  @P1 LDG.E R32, desc[UR8][R10.64+0x1c] ;  /* 0x00001c080a201981 */ /* 0x000f22000c1e1900 */
[----:B--2---:R-:W-:-:S04]  /*4820*/  @!P0 LOP3.LUT R0, R0, R27, RZ, 0x3c, !PT ;  /* 0x0000001b00008212 */ /* 0x004fc800078e3cff */
[----:B---3--:R-:W-:Y:S02]  /*4830*/  @P1 LOP3.LUT R0, R0, R29, RZ, 0x3c, !PT ;  /* 0x0000001d00001212 */ /* 0x008fe400078e3cff */
[----:B------:R-:W2:Y:S01]  /*4840*/  @P1 LDG.E R29, desc[UR6][R10.64+0x18] ;  /* 0x000018060a1d1981 */ /* 0x000ea2000c1e1900 */
[C---:B------:R-:W-:Y:S02]  /*4850*/  @P1 R2UR UR10, R18.reuse ;  /* 0x00000000120a12ca */ /* 0x040fe400000e0000 */
[C---:B------:R-:W-:Y:S02]  /*4860*/  @P1 R2UR UR11, R19.reuse ;  /* 0x00000000130b12ca */ /* 0x040fe400000e0000 */
[C---:B------:R-:W-:Y:S02]  /*4870*/  @P2 R2UR UR8, R18.reuse ;  /* 0x00000000120822ca */ /* 0x040fe400000e0000 */
[----:B------:R-:W-:Y:S02]  /*4880*/  @P2 R2UR UR9, R19 ;  /* 0x00000000130922ca */ /* 0x000fe400000e0000 */
[----:B------:R-:W-:-:S02]  /*4890*/  @P1 R2UR UR4, R18 ;  /* 0x00000000120412ca */ /* 0x000fc400000e0000 */
[----:B----4-:R-:W-:Y:S02]  /*48a0*/  @P2 LOP3.LUT R0, R0, R31, RZ, 0x3c, !PT ;  /* 0x0000001f00002212 */ /* 0x010fe400078e3cff */
[C---:B------:R-:W-:Y:S02]  /*48b0*/  @P1 R2UR UR5, R19.reuse ;  /* 0x00000000130512ca */ /* 0x040fe400000e0000 */
[----:B------:R-:W-:Y:S01]  /*48c0*/  @P2 R2UR UR6, R18 ;  /* 0x00000000120622ca */ /* 0x000fe200000e0000 */
[----:B------:R-:W3:Y:S01]  /*48d0*/  @P1 LDG.E R31, desc[UR10][R10.64+0x20] ;  /* 0x0000200a0a1f1981 */ /* 0x000ee2000c1e1900 */
[----:B------:R-:W-:Y:S02]  /*48e0*/  @P2 R2UR UR7, R19 ;  /* 0x00000000130722ca */ /* 0x000fe400000e0000 */
[----:B------:R-:W-:Y:S02]  /*48f0*/  @P3 LOP3.LUT R0, R0, R28, RZ, 0x3c, !PT ;  /* 0x0000001c00003212 */ /* 0x000fe400078e3cff */
[----:B------:R-:W-:-:S02]  /*4900*/  @P2 R2UR UR10, R18 ;  /* 0x00000000120a22ca */ /* 0x000fc400000e0000 */
[----:B------:R-:W-:Y:S02]  /*4910*/  @P4 LOP3.LUT R0, R0, R23, RZ, 0x3c, !PT ;  /* 0x0000001700004212 */ /* 0x000fe400078e3cff */
[----:B------:R-:W-:Y:S01]  /*4920*/  @P2 R2UR UR11, R19 ;  /* 0x00000000130b22ca */ /* 0x000fe200000e0000 */
[----:B------:R-:W4:Y:S01]  /*4930*/  @P1 LDG.E R28, desc[UR4][R10.64+0x24] ;  /* 0x000024040a1c1981 */ /* 0x000f22000c1e1900 */
[----:B------:R-:W-:-:S03]  /*4940*/  @!P0 LOP3.LUT R7, R7, R26, RZ, 0x3c, !PT ;  /* 0x0000001a07078212 */ /* 0x000fc600078e3cff */
[----:B------:R-:W4:Y:S01]  /*4950*/  @P2 LDG.E R26, desc[UR8][R10.64+0x30] ;  /* 0x000030080a1a2981 */ /* 0x000f22000c1e1900 */
[----:B------:R-:W-:Y:S02]  /*4960*/  @P3 R2UR UR8, R18 ;  /* 0x00000000120832ca */ /* 0x000fe400000e0000 */
[----:B------:R-:W-:Y:S02]  /*4970*/  @P3 R2UR UR9, R19 ;  /* 0x00000000130932ca */ /* 0x000fe400000e0000 */
[----:B------:R-:W-:-:S03]  /*4980*/  @P5 LOP3.LUT R0, R0, R25, RZ, 0x3c, !PT ;  /* 0x0000001900005212 */ /* 0x000fc600078e3cff */
[----:B------:R-:W4:Y:S01]  /*4990*/  @P2 LDG.E R23, desc[UR10][R10.64+0x34] ;  /* 0x0000340a0a172981 */ /* 0x000f22000c1e1900 */
[C---:B------:R-:W-:Y:S02]  /*49a0*/  @P6 R2UR UR12, R18.reuse ;  /* 0x00000000120c62ca */ /* 0x040fe400000e0000 */
[C---:B------:R-:W-:Y:S01]  /*49b0*/  @P6 R2UR UR13, R19.reuse ;  /* 0x00000000130d62ca */ /* 0x040fe200000e0000 */
[----:B------:R-:W4:Y:S01]  /*49c0*/  @P2 LDG.E R25, desc[UR6][R10.64+0x2c] ;  /* 0x00002c060a192981 */ /* 0x000f22000c1e1900 */
[C---:B------:R-:W-:Y:S02]  /*49d0*/  @P2 R2UR UR4, R18.reuse ;  /* 0x00000000120422ca */ /* 0x040fe400000e0000 */
[C---:B------:R-:W-:Y:S02]  /*49e0*/  @P2 R2UR UR5, R19.reuse ;  /* 0x00000000130522ca */ /* 0x040fe400000e0000 */
[----:B------:R-:W-:Y:S02]  /*49f0*/  @P3 R2UR UR6, R18 ;  /* 0x00000000120632ca */ /* 0x000fe400000e0000 */
[----:B------:R-:W-:-:S02]  /*4a00*/  @P3 R2UR UR7, R19 ;  /* 0x00000000130732ca */ /* 0x000fc400000e0000 */
[----:B------:R-:W-:Y:S02]  /*4a10*/  @!P0 LOP3.LUT R6, R6, R35, RZ, 0x3c, !PT ;  /* 0x0000002306068212 */ /* 0x000fe400078e3cff */
[----:B------:R-:W-:Y:S01]  /*4a20*/  @!P0 LOP3.LUT R3, R3, R30, RZ, 0x3c, !PT ;  /* 0x0000001e03038212 */ /* 0x000fe200078e3cff */
[----:B------:R-:W4:Y:S01]  /*4a30*/  @P6 LDG.E R27, desc[UR12][R10.64+0x78] ;  /* 0x0000780c0a1b6981 */ /* 0x000f22000c1e1900 */
[----:B------:R-:W-:-:S03]  /*4a40*/  @P1 LOP3.LUT R7, R7, R32, RZ, 0x3c, !PT ;  /* 0x0000002007071212 */ /* 0x000fc600078e3cff */
[----:B------:R-:W4:Y:S04]  /*4a50*/  @P3 LDG.E R30, desc[UR8][R10.64+0x44] ;  /* 0x000044080a1e3981 */ /* 0x000f28000c1e1900 */
[----:B------:R-:W4:Y:S01]  /*4a60*/  @P2 LDG.E R32, desc[UR4][R10.64+0x38] ;  /* 0x000038040a202981 */ /* 0x000f22000c1e1900 */
[----:B--2---:R-:W-:-:S03]  /*4a70*/  @P1 LOP3.LUT R6, R6, R29, RZ, 0x3c, !PT ;  /* 0x0000001d06061212 */ /* 0x004fc600078e3cff */
[----:B------:R-:W2:Y:S01]  /*4a80*/  @P3 LDG.E R29, desc[UR6][R10.64+0x40] ;  /* 0x000040060a1d3981 */ /* 0x000ea2000c1e1900 */
[----:B------:R-:W-:Y:S02]  /*4a90*/  @P3 R2UR UR10, R18 ;  /* 0x00000000120a32ca */ /* 0x000fe400000e0000 */
[----:B------:R-:W-:Y:S02]  /*4aa0*/  @P3 R2UR UR11, R19 ;  /* 0x00000000130b32ca */ /* 0x000fe400000e0000 */
[----:B------:R-:W-:Y:S02]  /*4ab0*/  @!P0 LOP3.LUT R2, R2, R37, RZ, 0x3c, !PT ;  /* 0x0000002502028212 */ /* 0x000fe400078e3cff */
[----:B------:R-:W-:Y:S02]  /*4ac0*/  LOP3.LUT P0, RZ, R33, 0x80, RZ, 0xc0, !PT ;  /* 0x0000008021ff7812 */ /* 0x000fe4000780c0ff */
[----:B------:R-:W-:Y:S02]  /*4ad0*/  @P3 R2UR UR4, R18 ;  /* 0x00000000120432ca */ /* 0x000fe400000e0000 */
[----:B------:R-:W-:-:S02]  /*4ae0*/  @P3 R2UR UR5, R19 ;  /* 0x00000000130532ca */ /* 0x000fc400000e0000 */
[----:B------:R-:W-:Y:S02]  /*4af0*/  @P4 R2UR UR8, R18 ;  /* 0x00000000120842ca */ /* 0x000fe400000e0000 */
[C---:B------:R-:W-:Y:S02]  /*4b00*/  @P4 R2UR UR9, R19.reuse ;  /* 0x00000000130942ca */ /* 0x040fe400000e0000 */
[----:B---3--:R-:W-:Y:S02]  /*4b10*/  @P1 LOP3.LUT R2, R2, R31, RZ, 0x3c, !PT ;  /* 0x0000001f02021212 */ /* 0x008fe400078e3cff */
[----:B------:R-:W3:Y:S01]  /*4b20*/  @P3 LDG.E R31, desc[UR10][R10.64+0x48] ;  /* 0x0000480a0a1f3981 */ /* 0x000ee2000c1e1900 */
        /* <DEDUP_REMOVED lines=10> */
[----:B------:R-:W-:Y:S02]  /*4bd0*/  @P5 R2UR UR16, R18 ;  /* 0x00000000121052ca */ /* 0x000fe400000e0000 */
[----:B------:R-:W-:Y:S02]  /*4be0*/  @P5 R2UR UR17, R19 ;  /* 0x00000000131152ca */ /* 0x000fe400000e0000 */
[----:B----4-:R-:W-:Y:S02]  /*4bf0*/  @P1 LOP3.LUT R3, R3, R28, RZ, 0x3c, !PT ;  /* 0x0000001c03031212 */ /* 0x010fe400078e3cff */
[----:B------:R-:W-:Y:S01]  /*4c00*/  @P2 LOP3.LUT R7, R7, R26, RZ, 0x3c, !PT ;  /* 0x0000001a07072212 */ /* 0x000fe200078e3cff */
[----:B------:R-:W4:Y:S01]  /*4c10*/  @P3 LDG.E R28, desc[UR4][R10.64+0x4c] ;  /* 0x00004c040a1c3981 */ /* 0x000f22000c1e1900 */
[----:B------:R-:W-:-:S03]  /*4c20*/  @P2 LOP3.LUT R6, R6, R25, RZ, 0x3c, !PT ;  /* 0x0000001906062212 */ /* 0x000fc600078e3cff */
        /* <DEDUP_REMOVED lines=8> */
[----:B------:R-:W4:Y:S04]  /*4cb0*/  @P0 LDG.E R27, desc[UR20][R10.64+0x8c] ;  /* 0x00008c140a1b0981 */ /* 0x000f28000c1e1900 */
[----:B------:R-:W4:Y:S01]  /*4cc0*/  @P5 LDG.E R32, desc[UR16][R10.64+0x6c] ;  /* 0x00006c100a205981 */ /* 0x000f22000c1e1900 */
[----:B------:R-:W-:Y:S02]  /*4cd0*/  @P5 R2UR UR18, R18 ;  /* 0x00000000121252ca */ /* 0x000fe400000e0000 */
[----:B------:R-:W-:Y:S01]  /*4ce0*/  @P5 R2UR UR19, R19 ;  /* 0x00000000131352ca */ /* 0x000fe200000e0000 */
[----:B------:R-:W4:Y:S01]  /*4cf0*/  @P0 LDG.E R34, desc[UR20][R10.64+0x9c] ;  /* 0x00009c140a220981 */ /* 0x000f22000c1e1900 */
[----:B--2---:R-:W-:-:S03]  /*4d00*/  @P3 LOP3.LUT R6, R6, R29, RZ, 0x3c, !PT ;  /* 0x0000001d06063212 */ /* 0x004fc600078e3cff */
[----:B------:R-:W2:Y:S01]  /*4d10*/  @P5 LDG.E R29, desc[UR14][R10.64+0x68] ;  /* 0x0000680e0a1d5981 */ /* 0x000ea2000c1e1900 */
        /* <DEDUP_REMOVED lines=8> */
[----:B------:R-:W-:Y:S02]  /*4da0*/  @P6 R2UR UR12, R18 ;  /* 0x00000000120c62ca */ /* 0x000fe400000e0000 */
[----:B------:R-:W-:Y:S02]  /*4db0*/  @P6 R2UR UR13, R19 ;  /* 0x00000000130d62ca */ /* 0x000fe400000e0000 */
[----:B---3--:R-:W-:Y:S02]  /*4dc0*/  @P3 LOP3.LUT R2, R2, R31, RZ, 0x3c, !PT ;  /* 0x0000001f02023212 */ /* 0x008fe400078e3cff */
[----:B------:R-:W3:Y:S01]  /*4dd0*/  @P5 LDG.E R31, desc[UR18][R10.64+0x70] ;  /* 0x000070120a1f5981 */ /* 0x000ee2000c1e1900 */
[----:B------:R-:W-:-:S02]  /*4de0*/  @P0 R2UR UR14, R18 ;  /* 0x00000000120e02ca */ /* 0x000fc400000e0000 */
[C---:B------:R-:W-:Y:S02]  /*4df0*/  @P0 R2UR UR15, R19.reuse ;  /* 0x00000000130f02ca */ /* 0x040fe400000e0000 */
[C---:B------:R-:W-:Y:S02]  /*4e00*/  @P0 R2UR UR16, R18.reuse ;  /* 0x00000000121002ca */ /* 0x040fe400000e0000 */
[C---:B------:R-:W-:Y:S02]  /*4e10*/  @P0 R2UR UR17, R19.reuse ;  /* 0x00000000131102ca */ /* 0x040fe400000e0000 */
[----:B------:R-:W-:Y:S02]  /*4e20*/  @P0 R2UR UR18, R18 ;  /* 0x00000000121202ca */ /* 0x000fe400000e0000 */
[----:B------:R-:W-:Y:S02]  /*4e30*/  @P0 R2UR UR19, R19 ;  /* 0x00000000131302ca */ /* 0x000fe400000e0000 */
[----:B----4-:R-:W-:-:S02]  /*4e40*/  @P3 LOP3.LUT R3, R3, R28, RZ, 0x3c, !PT ;  /* 0x0000001c03033212 */ /* 0x010fc400078e3cff */
        /* <DEDUP_REMOVED lines=13> */
[----:B--2---:R-:W-:-:S03]  /*4f20*/  @P5 LOP3.LUT R6, R6, R29, RZ, 0x3c, !PT ;  /* 0x0000001d06065212 */ /* 0x004fc600078e3cff */
[----:B------:R-:W2:Y:S01]  /*4f30*/  @P0 LDG.E R29, desc[UR18][R10.64+0x98] ;  /* 0x000098120a1d0981 */ /* 0x000ea2000c1e1900 */
[----:B---3--:R-:W-:Y:S02]  /*4f40*/  @P5 LOP3.LUT R2, R2, R31, RZ, 0x3c, !PT ;  /* 0x0000001f02025212 */ /* 0x008fe400078e3cff */
[----:B----4-:R-:W-:Y:S02]  /*4f50*/  @P6 LOP3.LUT R7, R7, R28, RZ, 0x3c, !PT ;  /* 0x0000001c07076212 */ /* 0x010fe400078e3cff */
[----:B------:R-:W-:Y:S02]  /*4f60*/  @P5 LOP3.LUT R3, R3, R26, RZ, 0x3c, !PT ;  /* 0x0000001a03035212 */ /* 0x000fe400078e3cff */
[----:B------:R-:W-:Y:S02]  /*4f70*/  @P6 LOP3.LUT R2, R2, R25, RZ, 0x3c, !PT ;  /* 0x0000001902026212 */ /* 0x000fe400078e3cff */
[----:B------:R-:W-:Y:S02]  /*4f80*/  @P6 LOP3.LUT R6, R6, R23, RZ, 0x3c, !PT ;  /* 0x0000001706066212 */ /* 0x000fe400078e3cff */
[----:B------:R-:W-:-:S02]  /*4f90*/  @P6 LOP3.LUT R3, R3, R30, RZ, 0x3c, !PT ;  /* 0x0000001e03036212 */ /* 0x000fc400078e3cff */
[----:B------:R-:W-:Y:S02]  /*4fa0*/  @P0 LOP3.LUT R6, R6, R27, RZ, 0x3c, !PT ;  /* 0x0000001b06060212 */ /* 0x000fe400078e3cff */
[----:B------:R-:W-:Y:S02]  /*4fb0*/  @P0 LOP3.LUT R3, R3, R34, RZ, 0x3c, !PT ;  /* 0x0000002203030212 */ /* 0x000fe400078e3cff */
[----:B------:R-:W-:Y:S02]  /*4fc0*/  @P0 LOP3.LUT R7, R7, R32, RZ, 0x3c, !PT ;  /* 0x0000002007070212 */ /* 0x000fe400078e3cff */
[----:B--2---:R-:W-:Y:S02]  /*4fd0*/  @P0 LOP3.LUT R2, R2, R29, RZ, 0x3c, !PT ;  /* 0x0000001d02020212 */ /* 0x004fe400078e3cff */
[----:B------:R-:W-:-:S13]  /*4fe0*/  R2P PR, R33.B1, 0x7f ;  /* 0x0000007f21007804 */ /* 0x000fda0000001000 */
[C---:B------:R-:W-:Y:S02]  /*4ff0*/  @P0 R2UR UR6, R18.reuse ;  /* 0x00000000120602ca */ /* 0x040fe400000e0000 */
[C---:B------:R-:W-:Y:S02]  /*5000*/  @P0 R2UR UR7, R19.reuse ;  /* 0x00000000130702ca */ /* 0x040fe400000e0000 */
[C---:B------:R-:W-:Y:S02]  /*5010*/  @P0 R2UR UR8, R18.reuse ;  /* 0x00000000120802ca */ /* 0x040fe400000e0000 */
[C---:B------:R-:W-:Y:S02]  /*5020*/  @P0 R2UR UR9, R19.reuse ;  /* 0x00000000130902ca */ /* 0x040fe400000e0000 */
[----:B------:R-:W-:Y:S02]  /*5030*/  @P0 R2UR UR4, R18 ;  /* 0x00000000120402ca */ /* 0x000fe400000e0000 */
[----:B------:R-:W-:-:S02]  /*5040*/  @P0 R2UR UR5, R19 ;  /* 0x00000000130502ca */ /* 0x000fc400000e0000 */
[C---:B------:R-:W-:Y:S02]  /*5050*/  @P1 R2UR UR12, R18.reuse ;  /* 0x00000000120c12ca */ /* 0x040fe400000e0000 */
[C---:B------:R-:W-:Y:S01]  /*5060*/  @P1 R2UR UR13, R19.reuse ;  /* 0x00000000130d12ca */ /* 0x040fe200000e0000 */
[----:B------:R-:W2:Y:S01]  /*5070*/  @P0 LDG.E R31, desc[UR6][R10.64+0xa4] ;  /* 0x0000a4060a1f0981 */ /* 0x000ea2000c1e1900 */
[C---:B------:R-:W-:Y:S02]  /*5080*/  @P2 R2UR UR6, R18.reuse ;  /* 0x00000000120622ca */ /* 0x040fe400000e0000 */
[----:B------:R-:W-:Y:S01]  /*5090*/  @P2 R2UR UR7, R19 ;  /* 0x00000000130722ca */ /* 0x000fe200000e0000 */
[----:B------:R-:W3:Y:S04]  /*50a0*/  @P0 LDG.E R30, desc[UR8][R10.64+0xa8] ;  /* 0x0000a8080a1e0981 */ /* 0x000ee8000c1e1900 */
[----:B------:R-:W4:Y:S04]  /*50b0*/  @P0 LDG.E R29, desc[UR4][R10.64+0xa0] ;  /* 0x0000a0040a1d0981 */ /* 0x000f28000c1e1900 */
[----:B------:R-:W2:Y:S04]  /*50c0*/  @P1 LDG.E R35, desc[UR12][R10.64+0xb4] ;  /* 0x0000b40c0a231981 */ /* 0x000ea8000c1e1900 */
[----:B------:R-:W2:Y:S01]  /*50d0*/  @P2 LDG.E R25, desc[UR6][R10.64+0xc8] ;  /* 0x0000c8060a192981 */ /* 0x000ea2000c1e1900 */
[----:B------:R-:W-:-:S02]  /*50e0*/  @P0 R2UR UR10, R18 ;  /* 0x00000000120a02ca */ /* 0x000fc400000e0000 */
[----:B------:R-:W-:Y:S01]  /*50f0*/  @P0 R2UR UR11, R19 ;  /* 0x00000000130b02ca */ /* 0x000fe200000e0000 */
[----:B------:R-:W2:-:S12]  /*5100*/  @P0 LDG.E R23, desc[UR4][R10.64+0xac] ;  /* 0x0000ac040a170981 */ /* 0x000e98000c1e1900 */
[----:B------:R-:W2:Y:S01]  /*5110*/  @P0 LDG.E R26, desc[UR10][R10.64+0xb0] ;  /* 0x0000b00a0a1a0981 */ /* 0x000ea2000c1e1900 */
[----:B------:R-:W-:Y:S02]  /*5120*/  @P1 R2UR UR4, R18 ;  /* 0x00000000120412ca */ /* 0x000fe400000e0000 */
[----:B------:R-:W-:-:S13]  /*5130*/  @P1 R2UR UR5, R19 ;  /* 0x00000000130512ca */ /* 0x000fda00000e0000 */
[----:B------:R-:W2:Y:S01]  /*5140*/  @P1 LDG.E R28, desc[UR4][R10.64+0xc4] ;  /* 0x0000c4040a1c1981 */ /* 0x000ea2000c1e1900 */
[C---:B------:R-:W-:Y:S02]  /*5150*/  @P2 R2UR UR4, R18.reuse ;  /* 0x00000000120422ca */ /* 0x040fe400000e0000 */
[C---:B------:R-:W-:Y:S02]  /*5160*/  @P2 R2UR UR5, R19.reuse ;  /* 0x00000000130522ca */ /* 0x040fe400000e0000 */
[C---:B------:R-:W-:Y:S02]  /*5170*/  @P3 R2UR UR6, R18.reuse ;  /* 0x00000000120632ca */ /* 0x040fe400000e0000 */
[C---:B------:R-:W-:Y:S02]  /*5180*/  @P3 R2UR UR7, R19.reuse ;  /* 0x00000000130732ca */ /* 0x040fe400000e0000 */
[----:B------:R-:W-:Y:S02]  /*5190*/  @P4 R2UR UR8, R18 ;  /* 0x00000000120842ca */ /* 0x000fe400000e0000 */
[----:B------:R-:W-:-:S02]  /*51a0*/  @P4 R2UR UR9, R19 ;  /* 0x00000000130942ca */ /* 0x000fc400000e0000 */
[----:B------:R-:W-:Y:S02]  /*51b0*/  @P5 R2UR UR12, R18 ;  /* 0x00000000120c52ca */ /* 0x000fe400000e0000 */
[----:B------:R-:W-:-:S05]  /*51c0*/  @P5 R2UR UR13, R19 ;  /* 0x00000000130d52ca */ /* 0x000fca00000e0000 */
[----:B------:R-:W2:Y:S04]  /*51d0*/  @P3 LDG.E R27, desc[UR6][R10.64+0xdc] ;  /* 0x0000dc060a1b3981 */ /* 0x000ea8000c1e1900 */
[----:B------:R-:W2:Y:S01]  /*51e0*/  @P3 LDG.E R32, desc[UR6][R10.64+0xec] ;  /* 0x0000ec060a203981 */ /* 0x000ea2000c1e1900 */
[C---:B------:R-:W-:Y:S02]  /*51f0*/  @P1 R2UR UR6, R18.reuse ;  /* 0x00000000120612ca */ /* 0x040fe400000e0000 */
[----:B------:R-:W-:Y:S02]  /*5200*/  @P1 R2UR UR7, R19 ;  /* 0x00000000130712ca */ /* 0x000fe400000e0000 */
[----:B---3--:R-:W-:Y:S02]  /*5210*/  @P0 LOP3.LUT R7, R7, R30, RZ, 0x3c, !PT ;  /* 0x0000001e07070212 */ /* 0x008fe400078e3cff */
[----:B------:R-:W3:Y:S01]  /*5220*/  @P2 LDG.E R30, desc[UR4][R10.64+0xd8] ;  /* 0x0000d8040a1e2981 */ /* 0x000ee2000c1e1900 */
[----:B------:R-:W-:-:S02]  /*5230*/  @P1 R2UR UR4, R18 ;  /* 0x00000000120412ca */ /* 0x000fc400000e0000 */
[----:B------:R-:W-:Y:S02]  /*5240*/  @P1 R2UR UR5, R19 ;  /* 0x00000000130512ca */ /* 0x000fe400000e0000 */
[----:B----4-:R-:W-:Y:S02]  /*5250*/  @P0 LOP3.LUT R0, R0, R29, RZ, 0x3c, !PT ;  /* 0x0000001d00000212 */ /* 0x010fe400078e3cff */
[----:B------:R-:W4:Y:S02]  /*5260*/  @P4 LDG.E R29, desc[UR8][R10.64+0xf0] ;  /* 0x0000f0080a1d4981 */ /* 0x000f24000c1e1900 */
[----:B--2---:R-:W-:-:S04]  /*5270*/  @P1 LOP3.LUT R0, R0, R35, RZ, 0x3c, !PT ;  /* 0x0000002300001212 */ /* 0x004fc800078e3cff */
[----:B------:R-:W-:-:S03]  /*5280*/  @P2 LOP3.LUT R0, R0, R25, RZ, 0x3c, !PT ;  /* 0x0000001900002212 */ /* 0x000fc600078e3cff */
[----:B------:R-:W2:Y:S01]  /*5290*/  @P1 LDG.E R25, desc[UR4][R10.64+0xb8] ;  /* 0x0000b8040a191981 */ /* 0x000ea2000c1e1900 */
[----:B------:R-:W-:Y:S02]  /*52a0*/  @P6 R2UR UR8, R18 ;  /* 0x00000000120862ca */ /* 0x000fe400000e0000 */
[----:B------:R-:W-:Y:S02]  /*52b0*/  @P6 R2UR UR9, R19 ;  /* 0x00000000130962ca */ /* 0x000fe400000e0000 */
[----:B------:R-:W-:Y:S02]  /*52c0*/  @P0 LOP3.LUT R2, R2, R23, RZ, 0x3c, !PT ;  /* 0x0000001702020212 */ /* 0x000fe400078e3cff */
[----:B------:R-:W4:Y:S01]  /*52d0*/  @P1 LDG.E R23, desc[UR6][R10.64+0xc0] ;  /* 0x0000c0060a171981 */ /* 0x000f22000c1e1900 */
[----:B------:R-:W-:Y:S02]  /*52e0*/  @P0 LOP3.LUT R6, R6, R31, RZ, 0x3c, !PT ;  /* 0x0000001f06060212 */ /* 0x000fe400078e3cff */
[----:B------:R-:W-:Y:S01]  /*52f0*/  @P0 LOP3.LUT R3, R3, R26, RZ, 0x3c, !PT ;  /* 0x0000001a03030212 */ /* 0x000fe200078e3cff */
[----:B------:R-:W4:Y:S01]  /*5300*/  @P5 LDG.E R31, desc[UR12][R10.64+0x104] ;  /* 0x0001040c0a1f5981 */ /* 0x000f22000c1e1900 */
[----:B------:R-:W-:-:S03]  /*5310*/  LOP3.LUT P0, RZ, R33, 0x8000, RZ, 0xc0, !PT ;  /* 0x0000800021ff7812 */ /* 0x000fc6000780c0ff */
[----:B------:R-:W4:Y:S04]  /*5320*/  @P1 LDG.E R26, desc[UR4][R10.64+0xbc] ;  /* 0x0000bc040a1a1981 */ /* 0x000f28000c1e1900 */
[----:B------:R-:W4:Y:S01]  /*5330*/  @P6 LDG.E R33, desc[UR8][R10.64+0x118] ;  /* 0x000118080a216981 */ /* 0x000f22000c1e1900 */
[C---:B------:R-:W-:Y:S02]  /*5340*/  @P4 R2UR UR10, R18.reuse ;  /* 0x00000000120a42ca */ /* 0x040fe400000e0000 */
[C---:B------:R-:W-:Y:S02]  /*5350*/  @P4 R2UR UR11, R19.reuse ;  /* 0x00000000130b42ca */ /* 0x040fe400000e0000 */
[----:B------:R-:W-:Y:S02]  /*5360*/  @P2 R2UR UR4, R18 ;  /* 0x00000000120422ca */ /* 0x000fe400000e0000 */
[----:B------:R-:W-:-:S02]  /*5370*/  @P2 R2UR UR5, R19 ;  /* 0x00000000130522ca */ /* 0x000fc400000e0000 */
[C---:B------:R-:W-:Y:S02]  /*5380*/  @P5 R2UR UR14, R18.reuse ;  /* 0x00000000120e52ca */ /* 0x040fe400000e0000 */
[C---:B------:R-:W-:Y:S02]  /*5390*/  @P5 R2UR UR15, R19.reuse ;  /* 0x00000000130f52ca */ /* 0x040fe400000e0000 */
[C---:B------:R-:W-:Y:S02]  /*53a0*/  @P2 R2UR UR6, R18.reuse ;  /* 0x00000000120622ca */ /* 0x040fe400000e0000 */
[C---:B------:R-:W-:Y:S01]  /*53b0*/  @P2 R2UR UR7, R19.reuse ;  /* 0x00000000130722ca */ /* 0x040fe200000e0000 */
[----:B------:R-:W4:Y:S01]  /*53c0*/  @P4 LDG.E R34, desc[UR10][R10.64+0x100] ;  /* 0x0001000a0a224981 */ /* 0x000f22000c1e1900 */
[----:B------:R-:W-:Y:S02]  /*53d0*/  @P3 R2UR UR10, R18 ;  /* 0x00000000120a32ca */ /* 0x000fe400000e0000 */
[----:B------:R-:W-:-:S02]  /*53e0*/  @P3 R2UR UR11, R19 ;  /* 0x00000000130b32ca */ /* 0x000fc400000e0000 */
[C---:B------:R-:W-:Y:S02]  /*53f0*/  @P2 R2UR UR8, R18.reuse ;  /* 0x00000000120822ca */ /* 0x040fe400000e0000 */
[C---:B------:R-:W-:Y:S01]  /*5400*/  @P2 R2UR UR9, R19.reuse ;  /* 0x00000000130922ca */ /* 0x040fe200000e0000 */
[----:B------:R-:W4:Y:S01]  /*5410*/  @P5 LDG.E R36, desc[UR14][R10.64+0x114] ;  /* 0x0001140e0a245981 */ /* 0x000f22000c1e1900 */
[----:B------:R-:W-:Y:S02]  /*5420*/  @P3 R2UR UR12, R18 ;  /* 0x00000000120c32ca */ /* 0x000fe400000e0000 */
[----:B------:R-:W-:Y:S02]  /*5430*/  @P3 R2UR UR13, R19 ;  /* 0x00000000130d32ca */ /* 0x000fe400000e0000 */
[----:B------:R-:W-:Y:S02]  /*5440*/  @P1 LOP3.LUT R3, R3, R28, RZ, 0x3c, !PT ;  /* 0x0000001c03031212 */ /* 0x000fe400078e3cff */
[----:B------:R-:W4:Y:S01]  /*5450*/  @P2 LDG.E R28, desc[UR6][R10.64+0xd0] ;  /* 0x0000d0060a1c2981 */ /* 0x000f22000c1e1900 */
[----:B------:R-:W-:-:S02]  /*5460*/  @P3 LOP3.LUT R0, R0, R27, RZ, 0x3c, !PT ;  /* 0x0000001b00003212 */ /* 0x000fc400078e3cff */
[C---:B------:R-:W-:Y:S02]  /*5470*/  @P3 R2UR UR14, R18.reuse ;  /* 0x00000000120e32ca */ /* 0x040fe400000e0000 */
[C---:B------:R-:W-:Y:S01]  /*5480*/  @P3 R2UR UR15, R19.reuse ;  /* 0x00000000130f32ca */ /* 0x040fe200000e0000 */
[----:B------:R-:W4:Y:S01]  /*5490*/  @P2 LDG.E R27, desc[UR8][R10.64+0xd4] ;  /* 0x0000d4080a1b2981 */ /* 0x000f22000c1e1900 */
[C---:B------:R-:W-:Y:S02]  /*54a0*/  @P4 R2UR UR6, R18.reuse ;  /* 0x00000000120642ca */ /* 0x040fe400000e0000 */
[C---:B------:R-:W-:Y:S02]  /*54b0*/  @P4 R2UR UR7, R19.reuse ;  /* 0x00000000130742ca */ /* 0x040fe400000e0000 */
[----:B------:R-:W-:Y:S02]  /*54c0*/  @P0 R2UR UR18, R18 ;  /* 0x00000000121202ca */ /* 0x000fe400000e0000 */
[----:B------:R-:W-:-:S02]  /*54d0*/  @P0 R2UR UR19, R19 ;  /* 0x00000000131302ca */ /* 0x000fc400000e0000 */
[----:B------:R-:W-:Y:S02]  /*54e0*/  @P6 R2UR UR16, R18 ;  /* 0x00000000121062ca */ /* 0x000fe400000e0000 */
[----:B------:R-:W-:Y:S02]  /*54f0*/  @P6 R2UR UR17, R19 ;  /* 0x00000000131162ca */ /* 0x000fe400000e0000 */
[----:B---3--:R-:W-:Y:S02]  /*5500*/  @P2 LOP3.LUT R3, R3, R30, RZ, 0x3c, !PT ;  /* 0x0000001e03032212 */ /* 0x008fe400078e3cff */
[----:B------:R-:W3:Y:S01]  /*5510*/  @P3 LDG.E R30, desc[UR12][R10.64+0xe4] ;  /* 0x0000e40c0a1e3981 */ /* 0x000ee2000c1e1900 */
[----:B--2---:R-:W-:-:S03]  /*5520*/  @P1 LOP3.LUT R6, R6, R25, RZ, 0x3c, !PT ;  /* 0x0000001906061212 */ /* 0x004fc600078e3cff */
[----:B------:R-:W2:Y:S01]  /*5530*/  @P2 LDG.E R25, desc[UR4][R10.64+0xcc] ;  /* 0x0000cc040a192981 */ /* 0x000ea2000c1e1900 */
[----:B------:R-:W-:Y:S02]  /*5540*/  @P4 R2UR UR4, R18 ;  /* 0x00000000120442ca */ /* 0x000fe400000e0000 */
[----:B------:R-:W-:Y:S02]  /*5550*/  @P4 R2UR UR5, R19 ;  /* 0x00000000130542ca */ /* 0x000fe400000e0000 */
[----:B----4-:R-:W-:Y:S02]  /*5560*/  @P4 LOP3.LUT R0, R0, R29, RZ, 0x3c, !PT ;  /* 0x0000001d00004212 */ /* 0x010fe400078e3cff */
[----:B------:R-:W4:Y:S01]  /*5570*/  @P3 LDG.E R29, desc[UR10][R10.64+0xe0] ;  /* 0x0000e00a0a1d3981 */ /* 0x000f22000c1e1900 */
[----:B------:R-:W-:Y:S02]  /*5580*/  @P1 LOP3.LUT R2, R2, R23, RZ, 0x3c, !PT ;  /* 0x0000001702021212 */ /* 0x000fe400078e3cff */
[----:B------:R-:W-:-:S02]  /*5590*/  @P5 LOP3.LUT R0, R0, R31, RZ, 0x3c, !PT ;  /* 0x0000001f00005212 */ /* 0x000fc400078e3cff */
        /* <DEDUP_REMOVED lines=18> */
[----:B------:R-:W-:Y:S02]  /*56c0*/  @P2 LOP3.LUT R7, R7, R28, RZ, 0x3c, !PT ;  /* 0x0000001c07072212 */ /* 0x000fe400078e3cff */
[C---:B------:R-:W-:Y:S01]  /*56d0*/  @P0 R2UR UR24, R18.reuse ;  /* 0x00000000121802ca */ /* 0x040fe200000e0000 */
[----:B------:R-:W4:Y:S01]  /*56e0*/  @P5 LDG.E R28, desc[UR8][R10.64+0x10c] ;  /* 0x00010c080a1c5981 */ /* 0x000f22000c1e1900 */
[C---:B------:R-:W-:Y:S02]  /*56f0*/  @P0 R2UR UR25, R19.reuse ;  /* 0x00000000131902ca */ /* 0x040fe400000e0000 */
[C---:B------:R-:W-:Y:S02]  /*5700*/  @P0 R2UR UR20, R18.reuse ;  /* 0x00000000121402ca */ /* 0x040fe400000e0000 */
[----:B------:R-:W-:Y:S02]  /*5710*/  @P0 R2UR UR21, R19 ;  /* 0x00000000131502ca */ /* 0x000fe400000e0000 */
[----:B------:R-:W-:-:S02]  /*5720*/  @P0 R2UR UR22, R18 ;  /* 0x00000000121602ca */ /* 0x000fc400000e0000 */
[----:B------:R-:W-:Y:S02]  /*5730*/  @P0 R2UR UR23, R19 ;  /* 0x00000000131702ca */ /* 0x000fe400000e0000 */
[----:B------:R-:W-:Y:S02]  /*5740*/  @P4 LOP3.LUT R3, R3, R34, RZ, 0x3c, !PT ;  /* 0x0000002203034212 */ /* 0x000fe400078e3cff */
[----:B------:R-:W-:Y:S02]  /*5750*/  @P2 LOP3.LUT R2, R2, R27, RZ, 0x3c, !PT ;  /* 0x0000001b02022212 */ /* 0x000fe400078e3cff */
[----:B------:R-:W4:Y:S01]  /*5760*/  @P5 LDG.E R27, desc[UR6][R10.64+0x108] ;  /* 0x000108060a1b5981 */ /* 0x000f22000c1e1900 */
[----:B------:R-:W-:-:S06]  /*5770*/  @P5 LOP3.LUT R3, R3, R36, RZ, 0x3c, !PT ;  /* 0x0000002403035212 */ /* 0x000fcc00078e3cff */
        /* <DEDUP_REMOVED lines=8> */
[----:B------:R-:W3:Y:S01]  /*5800*/  @P6 LDG.E R31, desc[UR16][R10.64+0x124] ;  /* 0x000124100a1f6981 */ /* 0x000ee2000c1e1900 */
        /* <DEDUP_REMOVED lines=8> */
[----:B------:R-:W-:-:S05]  /*5890*/  VIADD R24, R24, 0x10 ;  /* 0x0000001018187836 */ /* 0x000fca0000000000 */
[----:B------:R-:W-:Y:S02]  /*58a0*/  ISETP.NE.AND P1, PT, R24, 0x20, PT ;  /* 0x000000201800780c */ /* 0x000fe40003f25270 */
[----:B------:R-:W-:Y:S02]  /*58b0*/  @P5 LOP3.LUT R7, R7, R28, RZ, 0x3c, !PT ;  /* 0x0000001c07075212 */ /* 0x000fe400078e3cff */
[----:B------:R-:W-:Y:S02]  /*58c0*/  @P5 LOP3.LUT R6, R6, R27, RZ, 0x3c, !PT ;  /* 0x0000001b06065212 */ /* 0x000fe400078e3cff */
[----:B--2---:R-:W-:Y:S02]  /*58d0*/  @P4 LOP3.LUT R2, R2, R25, RZ, 0x3c, !PT ;  /* 0x0000001902024212 */ /* 0x004fe400078e3cff */
[----:B----4-:R-:W-:Y:S02]  /*58e0*/  @P6 LOP3.LUT R6, R6, R29, RZ, 0x3c, !PT ;  /* 0x0000001d06066212 */ /* 0x010fe400078e3cff */
[----:B---3--:R-:W-:-:S02]  /*58f0*/  @P5 LOP3.LUT R2, R2, R23, RZ, 0x3c, !PT ;  /* 0x0000001702025212 */ /* 0x008fc400078e3cff */
[----:B------:R-:W-:Y:S02]  /*5900*/  @P6 LOP3.LUT R7, R7, R26, RZ, 0x3c, !PT ;  /* 0x0000001a07076212 */ /* 0x000fe400078e3cff */
[----:B------:R-:W-:Y:S02]  /*5910*/  @P6 LOP3.LUT R2, R2, R31, RZ, 0x3c, !PT ;  /* 0x0000001f02026212 */ /* 0x000fe400078e3cff */
[----:B------:R-:W-:Y:S02]  /*5920*/  @P0 LOP3.LUT R6, R6, R33, RZ, 0x3c, !PT ;  /* 0x0000002106060212 */ /* 0x000fe400078e3cff */
[----:B------:R-:W-:Y:S02]  /*5930*/  @P0 LOP3.LUT R7, R7, R30, RZ, 0x3c, !PT ;  /* 0x0000001e07070212 */ /* 0x000fe400078e3cff */
[----:B------:R-:W-:Y:S02]  /*5940*/  @P0 LOP3.LUT R3, R3, R32, RZ, 0x3c, !PT ;  /* 0x0000002003030212 */ /* 0x000fe400078e3cff */
[----:B------:R-:W-:Y:S01]  /*5950*/  @P0 LOP3.LUT R2, R2, R35, RZ, 0x3c, !PT ;  /* 0x0000002302020212 */ /* 0x000fe200078e3cff */
[----:B------:R-:W-:Y:S06]  /*5960*/  @P1 BRA `(.L_x_24) ;  /* 0xffffffec000c1947 */ /* 0x000fec000383ffff */
[----:B------:R-:W-:Y:S05]  /*5970*/  BSYNC.RECONVERGENT B3 ;  /* 0x0000000000037941 */ /* 0x000fea0003800200 */
.L_x_23:
[----:B------:R-:W-:-:S05]  /*5980*/  VIADD R20, R20, 0x1 ;  /* 0x0000000114147836 */ /* 0x000fca0000000000 */
[----:B------:R-:W-:-:S13]  /*5990*/  ISETP.NE.AND P0, PT, R20, 0x5, PT ;  /* 0x000000051400780c */ /* 0x000fda0003f05270 */
[----:B------:R-:W-:Y:S05]  /*59a0*/  @P0 BRA `(.L_x_25) ;  /* 0xffffffe800e80947 */ /* 0x000fea000383ffff */
[----:B------:R-:W-:Y:S05]  /*59b0*/  BSYNC.RECONVERGENT B2 ;  /* 0x0000000000027941 */ /* 0x000fea0003800200 */
.L_x_22:
[----:B------:R1:W-:Y:S04]  /*59c0*/  STL.64 [R1+0x8], R6 ;  /* 0x0000080601007387 */ /* 0x0003e80000100a00 */
[----:B------:R1:W-:Y:S04]  /*59d0*/  STL.64 [R1+0x10], R2 ;  /* 0x0000100201007387 */ /* 0x0003e80000100a00 */
[----:B------:R1:W-:Y:S02]  /*59e0*/  STL [R1+0x4], R0 ;  /* 0x0000040001007387 */ /* 0x0003e40000100800 */
.L_x_13:
[----:B------:R-:W-:Y:S05]  /*59f0*/  BSYNC.RECONVERGENT B0 ;  /* 0x0000000000007941 */ /* 0x000fea0003800200 */
.L_x_12:
[C---:B------:R-:W-:Y:S01]  /*5a00*/  ISETP.GT.U32.AND P0, PT, R13.reuse, 0x3, PT ;  /* 0x000000030d00780c */ /* 0x040fe20003f04070 */
[----:B------:R-:W-:Y:S01]  /*5a10*/  VIADD R14, R14, 0x1 ;  /* 0x000000010e0e7836 */ /* 0x000fe20000000000 */
[--C-:B------:R-:W-:Y:S02]  /*5a20*/  SHF.R.U64 R13, R13, 0x2, R12.reuse ;  /* 0x000000020d0d7819 */ /* 0x100fe4000000120c */
[----:B------:R-:W-:Y:S02]  /*5a30*/  ISETP.GT.U32.AND.EX P0, PT, R12, RZ, PT, P0 ;  /* 0x000000ff0c00720c */ /* 0x000fe40003f04100 */
[----:B------:R-:W-:-:S11]  /*5a40*/  SHF.R.U32.HI R12, RZ, 0x2, R12 ;  /* 0x00000002ff0c7819 */ /* 0x000fd6000001160c */
[----:B------:R-:W-:Y:S05]  /*5a50*/  @P0 BRA `(.L_x_26) ;  /* 0xffffffbc00ec0947 */ /* 0x000fea000383ffff */
.L_x_11:
[----:B------:R-:W-:Y:S05]  /*5a60*/  BSYNC.RECONVERGENT B1 ;  /* 0x0000000000017941 */ /* 0x000fea0003800200 */
.L_x_10:
[C---:B------:R-:W-:Y:S01]  /*5a70*/  R2UR UR6, R18.reuse ;  /* 0x00000000120672ca */ /* 0x040fe200000e0000 */
[----:B-1----:R-:W-:Y:S01]  /*5a80*/  IMAD.MOV.U32 R0, RZ, RZ, 0x42 ;  /* 0x00000042ff007424 */ /* 0x002fe200078e00ff */
[C---:B------:R-:W-:Y:S01]  /*5a90*/  R2UR UR7, R19.reuse ;  /* 0x00000000130772ca */ /* 0x040fe200000e0000 */
[----:B0-----:R-:W-:Y:S01]  /*5aa0*/  IMAD.MOV.U32 R2, RZ, RZ, 0x43 ;  /* 0x00000043ff027424 */ /* 0x001fe200078e00ff */
[C---:B------:R-:W-:Y:S01]  /*5ab0*/  R2UR UR8, R18.reuse ;  /* 0x00000000120872ca */ /* 0x040fe200000e0000 */
[----:B------:R-:W-:Y:S01]  /*5ac0*/  IMAD.MOV.U32 R6, RZ, RZ, 0x2d ;  /* 0x0000002dff067424 */ /* 0x000fe200078e00ff */
[C---:B------:R-:W-:Y:S01]  /*5ad0*/  R2UR UR9, R19.reuse ;  /* 0x00000000130972ca */ /* 0x040fe200000e0000 */
[----:B------:R-:W-:Y:S01]  /*5ae0*/  IMAD.MOV.U32 R10, RZ, RZ, 0x3e ;  /* 0x0000003eff0a7424 */ /* 0x000fe200078e00ff */
[----:B------:R-:W-:Y:S01]  /*5af0*/  R2UR UR10, R18 ;  /* 0x00000000120a72ca */ /* 0x000fe200000e0000 */
[----:B------:R-:W-:Y:S01]  /*5b00*/  IMAD.MOV.U32 R8, RZ, RZ, 0x41 ;  /* 0x00000041ff087424 */ /* 0x000fe200078e00ff */
[----:B------:R-:W-:-:S02]  /*5b10*/  R2UR UR11, R19 ;  /* 0x00000000130b72ca */ /* 0x000fc400000e0000 */
[C---:B------:R-:W-:Y:S02]  /*5b20*/  R2UR UR12, R18.reuse ;  /* 0x00000000120c72ca */ /* 0x040fe400000e0000 */
[C---:B------:R-:W-:Y:S01]  /*5b30*/  R2UR UR13, R19.reuse ;  /* 0x00000000130d72ca */ /* 0x040fe200000e0000 */
[----:B------:R-:W-:Y:S01]  /*5b40*/  ST.E.U8 desc[UR6][R16.64+0x1], R0 ;  /* 0x0000010010007985 */ /* 0x000fe2000c101106 */
[C---:B------:R-:W-:Y:S02]  /*5b50*/  R2UR UR4, R18.reuse ;  /* 0x00000000120472ca */ /* 0x040fe400000e0000 */
[C---:B------:R-:W-:Y:S01]  /*5b60*/  R2UR UR5, R19.reuse ;  /* 0x00000000130572ca */ /* 0x040fe200000e0000 */
[----:B------:R-:W-:Y:S01]  /*5b70*/  ST.E.U8 desc[UR8][R16.64+0x2], R2 ;  /* 0x0000020210007985 */ /* 0x000fe2000c101108 */
[----:B------:R-:W-:Y:S02]  /*5b80*/  R2UR UR14, R18 ;  /* 0x00000000120e72ca */ /* 0x000fe400000e0000 */
[----:B------:R-:W-:Y:S01]  /*5b90*/  R2UR UR15, R19 ;  /* 0x00000000130f72ca */ /* 0x000fe200000e0000 */
[----:B------:R-:W-:Y:S04]  /*5ba0*/  ST.E.U8 desc[UR10][R16.64+0x3], R6 ;  /* 0x0000030610007985 */ /* 0x000fe8000c10110a */
[----:B------:R-:W-:Y:S04]  /*5bb0*/  ST.E.U8 desc[UR12][R16.64+0x4], R10 ;  /* 0x0000040a10007985 */ /* 0x000fe8000c10110c */
[----:B------:R-:W-:Y:S04]  /*5bc0*/  ST.E.U8 desc[UR4][R16.64], R8 ;  /* 0x0000000810007985 */ /* 0x000fe8000c101104 */
[----:B------:R-:W2:Y:S04]  /*5bd0*/  LD.E.U8 R3, desc[UR14][R4.64] ;  /* 0x0000000e04037980 */ /* 0x000ea8000c101100 */
[----:B--2---:R-:W-:Y:S04]  /*5be0*/  ST.E.U8 desc[UR4][R16.64+0x5], R3 ;  /* 0x0000050310007985 */ /* 0x004fe8000c101104 */
[----:B------:R-:W2:Y:S04]  /*5bf0*/  LD.E.U8 R7, desc[UR6][R4.64+0x1] ;  /* 0x0000010604077980 */ /* 0x000ea8000c101100 */
[----:B--2---:R0:W-:Y:S04]  /*5c00*/  ST.E.U8 desc[UR4][R16.64+0x6], R7 ;  /* 0x0000060710007985 */ /* 0x0041e8000c101104 */
[----:B------:R-:W2:Y:S04]  /*5c10*/  LD.E.U8 R9, desc[UR6][R4.64+0x2] ;  /* 0x0000020604097980 */ /* 0x000ea8000c101100 */
[----:B--2---:R1:W-:Y:S04]  /*5c20*/  ST.E.U8 desc[UR4][R16.64+0x7], R9 ;  /* 0x0000070910007985 */ /* 0x0043e8000c101104 */
[----:B------:R-:W2:Y:S04]  /*5c30*/  LD.E.U8 R11, desc[UR6][R4.64+0x3] ;  /* 0x00000306040b7980 */ /* 0x000ea8000c101100 */
[----:B--2---:R2:W-:Y:S04]  /*5c40*/  ST.E.U8 desc[UR4][R16.64+0x8], R11 ;  /* 0x0000080b10007985 */ /* 0x0045e8000c101104 */
[----:B------:R-:W3:Y:S01]  /*5c50*/  LD.E.U8 R13, desc[UR6][R4.64+0x4] ;  /* 0x00000406040d7980 */ /* 0x000ee2000c101100 */
[----:B------:R-:W-:-:S03]  /*5c60*/  IMAD R22, R22, 0x1e, RZ ;  /* 0x0000001e16167824 */ /* 0x000fc600078e02ff */
[----:B---3--:R-:W-:Y:S01]  /*5c70*/  ST.E.U8 desc[UR4][R16.64+0x9], R13 ;  /* 0x0000090d10007985 */ /* 0x008fe2000c101104 */
[----:B------:R-:W3:Y:S03]  /*5c80*/  LDCU.64 UR4, c[0x0][0x388] ;  /* 0x00007100ff0477ac */ /* 0x000ee60008000a00 */
[----:B0-----:R-:W4:Y:S01]  /*5c90*/  LD.E.U8 R7, desc[UR6][R4.64+0x5] ;  /* 0x0000050604077980 */ /* 0x001f22000c101100 */
[----:B---3--:R-:W-:-:S04]  /*5ca0*/  IADD3 R2, P0, PT, R22, UR4, RZ ;  /* 0x0000000416027c10 */ /* 0x008fc8000ff1e0ff */
[----:B------:R-:W-:Y:S01]  /*5cb0*/  LEA.HI.X.SX32 R3, R22, UR5, 0x1, P0 ;  /* 0x0000000516037c11 */ /* 0x000fe200080f0eff */
[----:B----4-:R0:W-:Y:S04]  /*5cc0*/  ST.E.U8 desc[UR6][R16.64+0xa], R7 ;  /* 0x00000a0710007985 */ /* 0x0101e8000c101106 */
[----:B------:R-:W-:Y:S04]  /*5cd0*/  STG.E.U8 desc[UR8][R2.64], R8 ;  /* 0x0000000802007986 */ /* 0x000fe8000c101108 */
[----:B-1----:R-:W3:Y:S01]  /*5ce0*/  LD.E.U8 R9, desc[UR10][R16.64+0x1] ;  /* 0x0000010a10097980 */ /* 0x002ee2000c101100 */
[----:B------:R-:W-:-:S02]  /*5cf0*/  R2UR UR4, R18 ;  /* 0x00000000120472ca */ /* 0x000fc400000e0000 */
[----:B------:R-:W-:-:S13]  /*5d00*/  R2UR UR5, R19 ;  /* 0x00000000130572ca */ /* 0x000fda00000e0000 */
[----:B---3--:R1:W-:Y:S04]  /*5d10*/  STG.E.U8 desc[UR4][R2.64+0x1], R9 ;  /* 0x0000010902007986 */ /* 0x0083e8000c101104 */
[----:B------:R-:W3:Y:S04]  /*5d20*/  LD.E.U8 R5, desc[UR6][R16.64+0x2] ;  /* 0x0000020610057980 */ /* 0x000ee8000c101100 */
[----:B---3--:R3:W-:Y:S04]  /*5d30*/  STG.E.U8 desc[UR4][R2.64+0x2], R5 ;  /* 0x0000020502007986 */ /* 0x0087e8000c101104 */
[----:B--2---:R-:W2:Y:S04]  /*5d40*/  LD.E.U8 R11, desc[UR6][R16.64+0x3] ;  /* 0x00000306100b7980 */ /* 0x004ea8000c101100 */
[----:B--2---:R2:W-:Y:S04]  /*5d50*/  STG.E.U8 desc[UR4][R2.64+0x3], R11 ;  /* 0x0000030b02007986 */ /* 0x0045e8000c101104 */
[----:B0-----:R-:W4:Y:S04]  /*5d60*/  LD.E.U8 R7, desc[UR6][R16.64+0x4] ;  /* 0x0000040610077980 */ /* 0x001f28000c101100 */
[----:B----4-:R0:W-:Y:S04]  /*5d70*/  STG.E.U8 desc[UR4][R2.64+0x4], R7 ;  /* 0x0000040702007986 */ /* 0x0101e8000c101104 */
[----:B-1----:R-:W4:Y:S04]  /*5d80*/  LD.E.U8 R9, desc[UR6][R16.64+0x5] ;  /* 0x0000050610097980 */ /* 0x002f28000c101100 */
[----:B----4-:R1:W-:Y:S04]  /*5d90*/  STG.E.U8 desc[UR4][R2.64+0x5], R9 ;  /* 0x0000050902007986 */ /* 0x0103e8000c101104 */
[----:B---3--:R-:W3:Y:S04]  /*5da0*/  LD.E.U8 R5, desc[UR6][R16.64+0x6] ;  /* 0x0000060610057980 */ /* 0x008ee8000c101100 */
        /* <DEDUP_REMOVED lines=40> */
[----:B---3--:R-:W-:Y:S04]  /*6030*/  STG.E.U8 desc[UR4][R2.64+0x1a], R5 ;  /* 0x00001a0502007986 */ /* 0x008fe8000c101104 */
[----:B--2---:R-:W2:Y:S04]  /*6040*/  LD.E.U8 R11, desc[UR6][R16.64+0x1b] ;  /* 0x00001b06100b7980 */ /* 0x004ea8000c101100 */
[----:B--2---:R-:W-:Y:S04]  /*6050*/  STG.E.U8 desc[UR4][R2.64+0x1b], R11 ;  /* 0x00001b0b02007986 */ /* 0x004fe8000c101104 */
[----:B0-----:R-:W2:Y:S04]  /*6060*/  LD.E.U8 R7, desc[UR6][R16.64+0x1c] ;  /* 0x00001c0610077980 */ /* 0x001ea8000c101100 */
[----:B--2---:R-:W-:Y:S04]  /*6070*/  STG.E.U8 desc[UR4][R2.64+0x1c], R7 ;  /* 0x00001c0702007986 */ /* 0x004fe8000c101104 */
[----:B-1----:R-:W2:Y:S04]  /*6080*/  LD.E.U8 R9, desc[UR6][R16.64+0x1d] ;  /* 0x00001d0610097980 */ /* 0x002ea8000c101100 */
[----:B--2---:R-:W-:Y:S01]  /*6090*/  STG.E.U8 desc[UR4][R2.64+0x1d], R9 ;  /* 0x00001d0902007986 */ /* 0x004fe2000c101104 */
[----:B------:R-:W-:Y:S05]  /*60a0*/  EXIT ;  /* 0x000000000000794d */ /* 0x000fea0003800000 */
.L_x_27:
[----:B------:R-:W-:-:S00]  /*60b0*/  BRA `(.L_x_27) ;  /* 0xfffffffc00fc7947 */ /* 0x000fc0000383ffff */
[----:B------:R-:W-:-:S00]  /*60c0*/  NOP ;  /* 0x0000000000007918 */ /* 0x000fc00000000000 */
        /* <DEDUP_REMOVED lines=11> */
.L_x_28:


//--------------------- .nv.global.init           --------------------------
	.section	.nv.global.init,"aw",@progbits
	.align	4
.nv.global.init:
	.type		mrg32k3aM1SubSeq,@object
	.size		mrg32k3aM1SubSeq,(mrg32k3aM2SubSeq - mrg32k3aM1SubSeq)
mrg32k3aM1SubSeq:
        /*0000*/ 	.byte	0x0b, 0xcc, 0xee, 0x04, 0x73, 0x29, 0x8b, 0x6f, 0xf6, 0x53, 0x03, 0xf6, 0x23, 0xf6, 0xea, 0xda
        /* <DEDUP_REMOVED lines=125> */
	.type		mrg32k3aM2SubSeq,@object
	.size		mrg32k3aM2SubSeq,(mrg32k3aM1 - mrg32k3aM2SubSeq)
mrg32k3aM2SubSeq:
        /* <DEDUP_REMOVED lines=126> */
	.type		mrg32k3aM1,@object
	.size		mrg32k3aM1,(mrg32k3aM1Seq - mrg32k3aM1)
mrg32k3aM1:
        /* <DEDUP_REMOVED lines=144> */
	.type		mrg32k3aM1Seq,@object
	.size		mrg32k3aM1Seq,(mrg32k3aM2 - mrg32k3aM1Seq)
mrg32k3aM1Seq:
        /* <DEDUP_REMOVED lines=144> */
	.type		mrg32k3aM2,@object
	.size		mrg32k3aM2,(mrg32k3aM2Seq - mrg32k3aM2)
mrg32k3aM2:
        /* <DEDUP_REMOVED lines=144> */
	.type		mrg32k3aM2Seq,@object
	.size		mrg32k3aM2Seq,(precalc_xorwow_matrix - mrg32k3aM2Seq)
mrg32k3aM2Seq:
        /* <DEDUP_REMOVED lines=144> */
	.type		precalc_xorwow_matrix,@object
	.size		precalc_xorwow_matrix,(precalc_xorwow_offset_matrix - precalc_xorwow_matrix)
precalc_xorwow_matrix:
        /* <DEDUP_REMOVED lines=6400> */
	.type		precalc_xorwow_offset_matrix,@object
	.size		precalc_xorwow_offset_matrix,(.L_1 - precalc_xorwow_offset_matrix)
precalc_xorwow_offset_matrix:
        /* <DEDUP_REMOVED lines=6400> */
.L_1:


//--------------------- .nv.shared.reserved.0     --------------------------
	.section	.nv.shared.reserved.0,"aw",@nobits
	.weak		__nv_reservedSMEM_offset_0_alias
	.size		__nv_reservedSMEM_offset_0_alias, 0, 64
	.other		__nv_reservedSMEM_offset_0_alias,@"STO_CUDA_RESERVED_SHARED STV_DEFAULT"
__nv_reservedSMEM_offset_0_alias:
	.zero		0
	.zero		64


//--------------------- .nv.constant0._Z13findPasswordsPcS_i --------------------------
	.section	.nv.constant0._Z13findPasswordsPcS_i,"a",@progbits
	.sectionflags	@""
	.align	4
.nv.constant0._Z13findPasswordsPcS_i:
	.zero		916


//--------------------- SYMBOLS --------------------------

	.type		.nv.reservedSmem.offset0,@object
	.size		.nv.reservedSmem.offset0,0x4
	.type		malloc,@function
